// auto-generated by cutlass_sweep.conv — config: {"arch": "sm_100", "cluster_m": 2, "cluster_n": 1, "conv_kind": "fprop", "dtype": "e4m3", "ndim": 2, "tile_k": 64, "tile_m": 256, "tile_n": 64}
#include "cutlass/cutlass.h"
#include "cute/tensor.hpp"
#include "cutlass/kernel_hardware_info.hpp"
#include "cutlass/conv/convolution.h"
#include "cutlass/conv/dispatch_policy.hpp"
#include "cutlass/conv/collective/collective_builder.hpp"
#include "cutlass/conv/kernel/conv_universal.hpp"
#include "cutlass/conv/device/conv_universal_adapter.hpp"
#include "cutlass/epilogue/collective/collective_builder.hpp"

using namespace cute;
using Elem = cutlass::float_e4m3_t;
using Acc  = float;
using LayoutAB = cutlass::layout::TensorNHWC;
using LayoutC  = cutlass::layout::TensorNHWC;
constexpr auto ConvOp = cutlass::conv::Operator::kFprop;
using TileShape    = Shape<_256, _64, Shape<_64>>;
using ClusterShape = Shape<_2, _1, _1>;

using CollectiveEpilogue = typename cutlass::epilogue::collective::CollectiveBuilder<
    cutlass::arch::Sm100, cutlass::arch::OpClassTensorOp,
    TileShape, ClusterShape,
    cutlass::epilogue::collective::EpilogueTileAuto,
    Acc, Acc,
    Elem, LayoutC, 128 / cutlass::sizeof_bits<Elem>::value,
    Elem, LayoutC, 128 / cutlass::sizeof_bits<Elem>::value,
    cutlass::epilogue::collective::EpilogueScheduleAuto
  >::CollectiveOp;

using CollectiveMainloop = typename cutlass::conv::collective::CollectiveBuilder<
    cutlass::arch::Sm100, cutlass::arch::OpClassTensorOp, ConvOp,
    Elem, LayoutAB, 128 / cutlass::sizeof_bits<Elem>::value,
    Elem, LayoutAB, 128 / cutlass::sizeof_bits<Elem>::value,
    Acc,
    TileShape, ClusterShape,
    cutlass::conv::collective::StageCountAutoCarveout<
        static_cast<int>(sizeof(typename CollectiveEpilogue::SharedStorage))>,
    cutlass::conv::collective::KernelScheduleAuto
  >::CollectiveOp;

using ProblemShape = cutlass::conv::ConvProblemShape<
    ConvOp, CollectiveMainloop::DispatchPolicy::NumSpatialDimensions>;
using ConvKernel = cutlass::conv::kernel::ConvUniversal<
    ProblemShape, CollectiveMainloop, CollectiveEpilogue>;
using Conv = cutlass::conv::device::ConvUniversalAdapter<ConvKernel>;

auto* _anchor = &cutlass::device_kernel<ConvKernel>;


// ===== COMPILED SASS (sm_100a) =====

	.target	sm_100a

	.elftype	@"ET_EXEC"


//--------------------- .note.nv.tkinfo           --------------------------
	.section	.note.nv.tkinfo,"",@"SHT_NOTE"
	.sectionflags	@"SHF_NOTE_NV_TKINFO"
	.tkinfo
        /*0018*/ 	.word	0x00000002
        /*0030*/ 	.string	""
        /*0030*/ 	.string	"ptxas"
        /*0030*/ 	.string	"Cuda compilation tools, release 13.0, V13.0.88"
        /*0030*/ 	.string	"Build cuda_13.0.r13.0/compiler.36424714_0"
        /*0030*/ 	.string	"-arch sm_100a -m 64 "



//--------------------- .note.nv.cuinfo           --------------------------
	.section	.note.nv.cuinfo,"",@"SHT_NOTE"
	.sectionflags	@"SHF_NOTE_NV_CUINFO"
        /*0018*/ 	.short	0x0002
        /*001a*/ 	.short	0x0064
        /*001c*/ 	.short	0x0082
	.zero		2


//--------------------- .nv.info                  --------------------------
	.section	.nv.info,"",@"SHT_CUDA_INFO"
	.align	4


	//----- nvinfo : EIATTR_REGCOUNT
	.align		4
        /*0000*/ 	.byte	0x04, 0x2f
        /*0002*/ 	.short	(.L_19 - .L_18)
	.align		4
.L_18:
        /*0004*/ 	.word	index@(_ZN7cutlass13device_kernelINS_4conv6kernel13ConvUniversalINS1_16ConvProblemShapeILNS1_8OperatorE0ELi2EEENS1_10collective14CollectiveConvINS1_47MainloopSm100TmaUmmaWarpSpecializedImplicitGemmILS5_0ELi20ELi2ELi1ELi2EN4cute5tupleIJNSA_1CILi2EEENSC_ILi1EEESE_EEEEENSB_IJNSC_ILi256EEENSC_ILi64EEENSB_IJSI_EEEEEENS_12float_e4m3_tESL_NSA_8TiledMMAINSA_8MMA_AtomIJNSA_10MMA_TraitsINSA_25SM100_MMA_F8F6F4_2x1SM_SSEJSL_SL_fSH_SI_NSA_17integral_constantINSA_4UMMA5MajorELSS_0EEEST_NSQ_INSR_7ScaleInELSU_0EEESV_EEEEEENSA_6LayoutINSB_IJSE_SE_SE_EEENSB_IJNSC_ILi0EEES10_S10_EEEEENSB_IJNSA_10UnderscoreES13_S13_EEEEENS7_6detail27Sm100ImplicitGemmTileTraitsINSA_25SM100_TMA_2SM_LOAD_IM2COLENSA_14ComposedLayoutINSA_7SwizzleILi2ELi4ELi3EEENSA_18smem_ptr_flag_bitsILi8EEENSY_INSB_IJNSC_ILi8EEESI_EEENSB_IJSI_SE_EEEEEEEvEENS17_INSA_18SM100_TMA_2SM_LOADES1I_vEEEENS_8epilogue10collective18CollectiveEpilogueINS1N_23Sm100TmaWarpSpecializedILi1ELi1ELi64ELb0ELb0EEEJNSB_IJNSC_ILi128EEESI_SJ_EEENSB_IJNSY_IS1S_SE_EENSY_ISI_SE_EEEEESL_NSB_IJNSB_IJlllEEESE_S10_EEESL_S1Y_NS1N_6fusion15FusionCallbacksIS1R_NS1Z_17LinearCombinationISL_fSL_fLNS_15FloatRoundStyleE2EEES1T_S1W_JEEENSA_5SM1004TMEM4LOAD26SM100_TMEM_LOAD_32dp32b64xENSA_20SM90_TMA_LOAD_IM2COLES1I_NSA_39AutoVectorizingCopyWithAssumedAlignmentILi128EEENSA_21SM90_TMA_STORE_IM2COLES1I_S2B_S2B_EEEvvEEEEvNT_6ParamsE)
        /*0008*/ 	.word	0x000000a8


	//----- nvinfo : EIATTR_FRAME_SIZE
	.align		4
.L_19:
        /*000c*/ 	.byte	0x04, 0x11
        /*000e*/ 	.short	(.L_21 - .L_20)
	.align		4
.L_20:
        /*0010*/ 	.word	index@($__internal_2_$__cuda_sm10x_tcgen05_guardrail_trap_unallocated_columns_being_dealloced)
        /*0014*/ 	.word	0x00000008


	//----- nvinfo : EIATTR_FRAME_SIZE
	.align		4
.L_21:
        /*0018*/ 	.byte	0x04, 0x11
        /*001a*/ 	.short	(.L_23 - .L_22)
	.align		4
.L_22:
        /*001c*/ 	.word	index@($__internal_1_$__cuda_sm10x_tcgen05_guardrail_trap_phase_invalid_during_alloc)
        /*0020*/ 	.word	0x00000008


	//----- nvinfo : EIATTR_FRAME_SIZE
	.align		4
.L_23:
        /*0024*/ 	.byte	0x04, 0x11
        /*0026*/ 	.short	(.L_25 - .L_24)
	.align		4
.L_24:
        /*0028*/ 	.word	index@($__internal_0_$__cuda_sm10x_tcgen05_guardrail_trap_col_being_dealloced_not_returned_by_alloc)
        /*002c*/ 	.word	0x00000008


	//----- nvinfo : EIATTR_FRAME_SIZE
	.align		4
.L_25:
        /*0030*/ 	.byte	0x04, 0x11
        /*0032*/ 	.short	(.L_27 - .L_26)
	.align		4
.L_26:
        /*0034*/ 	.word	index@(_ZN7cutlass13device_kernelINS_4conv6kernel13ConvUniversalINS1_16ConvProblemShapeILNS1_8OperatorE0ELi2EEENS1_10collective14CollectiveConvINS1_47MainloopSm100TmaUmmaWarpSpecializedImplicitGemmILS5_0ELi20ELi2ELi1ELi2EN4cute5tupleIJNSA_1CILi2EEENSC_ILi1EEESE_EEEEENSB_IJNSC_ILi256EEENSC_ILi64EEENSB_IJSI_EEEEEENS_12float_e4m3_tESL_NSA_8TiledMMAINSA_8MMA_AtomIJNSA_10MMA_TraitsINSA_25SM100_MMA_F8F6F4_2x1SM_SSEJSL_SL_fSH_SI_NSA_17integral_constantINSA_4UMMA5MajorELSS_0EEEST_NSQ_INSR_7ScaleInELSU_0EEESV_EEEEEENSA_6LayoutINSB_IJSE_SE_SE_EEENSB_IJNSC_ILi0EEES10_S10_EEEEENSB_IJNSA_10UnderscoreES13_S13_EEEEENS7_6detail27Sm100ImplicitGemmTileTraitsINSA_25SM100_TMA_2SM_LOAD_IM2COLENSA_14ComposedLayoutINSA_7SwizzleILi2ELi4ELi3EEENSA_18smem_ptr_flag_bitsILi8EEENSY_INSB_IJNSC_ILi8EEESI_EEENSB_IJSI_SE_EEEEEEEvEENS17_INSA_18SM100_TMA_2SM_LOADES1I_vEEEENS_8epilogue10collective18CollectiveEpilogueINS1N_23Sm100TmaWarpSpecializedILi1ELi1ELi64ELb0ELb0EEEJNSB_IJNSC_ILi128EEESI_SJ_EEENSB_IJNSY_IS1S_SE_EENSY_ISI_SE_EEEEESL_NSB_IJNSB_IJlllEEESE_S10_EEESL_S1Y_NS1N_6fusion15FusionCallbacksIS1R_NS1Z_17LinearCombinationISL_fSL_fLNS_15FloatRoundStyleE2EEES1T_S1W_JEEENSA_5SM1004TMEM4LOAD26SM100_TMEM_LOAD_32dp32b64xENSA_20SM90_TMA_LOAD_IM2COLES1I_NSA_39AutoVectorizingCopyWithAssumedAlignmentILi128EEENSA_21SM90_TMA_STORE_IM2COLES1I_S2B_S2B_EEEvvEEEEvNT_6ParamsE)
        /*0038*/ 	.word	0x00000008


	//----- nvinfo : EIATTR_MIN_STACK_SIZE
	.align		4
.L_27:
        /*003c*/ 	.byte	0x04, 0x12
        /*003e*/ 	.short	(.L_29 - .L_28)
	.align		4
.L_28:
        /*0040*/ 	.word	index@(_ZN7cutlass13device_kernelINS_4conv6kernel13ConvUniversalINS1_16ConvProblemShapeILNS1_8OperatorE0ELi2EEENS1_10collective14CollectiveConvINS1_47MainloopSm100TmaUmmaWarpSpecializedImplicitGemmILS5_0ELi20ELi2ELi1ELi2EN4cute5tupleIJNSA_1CILi2EEENSC_ILi1EEESE_EEEEENSB_IJNSC_ILi256EEENSC_ILi64EEENSB_IJSI_EEEEEENS_12float_e4m3_tESL_NSA_8TiledMMAINSA_8MMA_AtomIJNSA_10MMA_TraitsINSA_25SM100_MMA_F8F6F4_2x1SM_SSEJSL_SL_fSH_SI_NSA_17integral_constantINSA_4UMMA5MajorELSS_0EEEST_NSQ_INSR_7ScaleInELSU_0EEESV_EEEEEENSA_6LayoutINSB_IJSE_SE_SE_EEENSB_IJNSC_ILi0EEES10_S10_EEEEENSB_IJNSA_10UnderscoreES13_S13_EEEEENS7_6detail27Sm100ImplicitGemmTileTraitsINSA_25SM100_TMA_2SM_LOAD_IM2COLENSA_14ComposedLayoutINSA_7SwizzleILi2ELi4ELi3EEENSA_18smem_ptr_flag_bitsILi8EEENSY_INSB_IJNSC_ILi8EEESI_EEENSB_IJSI_SE_EEEEEEEvEENS17_INSA_18SM100_TMA_2SM_LOADES1I_vEEEENS_8epilogue10collective18CollectiveEpilogueINS1N_23Sm100TmaWarpSpecializedILi1ELi1ELi64ELb0ELb0EEEJNSB_IJNSC_ILi128EEESI_SJ_EEENSB_IJNSY_IS1S_SE_EENSY_ISI_SE_EEEEESL_NSB_IJNSB_IJlllEEESE_S10_EEESL_S1Y_NS1N_6fusion15FusionCallbacksIS1R_NS1Z_17LinearCombinationISL_fSL_fLNS_15FloatRoundStyleE2EEES1T_S1W_JEEENSA_5SM1004TMEM4LOAD26SM100_TMEM_LOAD_32dp32b64xENSA_20SM90_TMA_LOAD_IM2COLES1I_NSA_39AutoVectorizingCopyWithAssumedAlignmentILi128EEENSA_21SM90_TMA_STORE_IM2COLES1I_S2B_S2B_EEEvvEEEEvNT_6ParamsE)
        /*0044*/ 	.word	0x00000008
.L_29:


//--------------------- .nv.compat                --------------------------
	.section	.nv.compat,"",@"SHT_CUDA_COMPAT_INFO"
	.align	4
        /*0000*/ 	.byte	0x02, 0x09, 0x01, 0x00, 0x02, 0x02, 0x02, 0x00, 0x02, 0x05, 0x05, 0x00, 0x03, 0x07, 0x01, 0x01
        /*0010*/ 	.byte	0x02, 0x03, 0x01, 0x00, 0x02, 0x06, 0x01, 0x00, 0x04, 0x0b, 0x08, 0x00, 0x09, 0x00, 0x00, 0x00
        /*0020*/ 	.byte	0x00, 0x00, 0x00, 0x00


//--------------------- .nv.info._ZN7cutlass13device_kernelINS_4conv6kernel13ConvUniversalINS1_16ConvProblemShapeILNS1_8OperatorE0ELi2EEENS1_10collective14CollectiveConvINS1_47MainloopSm100TmaUmmaWarpSpecializedImplicitGemmILS5_0ELi20ELi2ELi1ELi2EN4cute5tupleIJNSA_1CILi2EEENSC_ILi1EEESE_EEEEENSB_IJNSC_ILi256EEENSC_ILi64EEENSB_IJSI_EEEEEENS_12float_e4m3_tESL_NSA_8TiledMMAINSA_8MMA_AtomIJNSA_10MMA_TraitsINSA_25SM100_MMA_F8F6F4_2x1SM_SSEJSL_SL_fSH_SI_NSA_17integral_constantINSA_4UMMA5MajorELSS_0EEEST_NSQ_INSR_7ScaleInELSU_0EEESV_EEEEEENSA_6LayoutINSB_IJSE_SE_SE_EEENSB_IJNSC_ILi0EEES10_S10_EEEEENSB_IJNSA_10UnderscoreES13_S13_EEEEENS7_6detail27Sm100ImplicitGemmTileTraitsINSA_25SM100_TMA_2SM_LOAD_IM2COLENSA_14ComposedLayoutINSA_7SwizzleILi2ELi4ELi3EEENSA_18smem_ptr_flag_bitsILi8EEENSY_INSB_IJNSC_ILi8EEESI_EEENSB_IJSI_SE_EEEEEEEvEENS17_INSA_18SM100_TMA_2SM_LOADES1I_vEEEENS_8epilogue10collective18CollectiveEpilogueINS1N_23Sm100TmaWarpSpecializedILi1ELi1ELi64ELb0ELb0EEEJNSB_IJNSC_ILi128EEESI_SJ_EEENSB_IJNSY_IS1S_SE_EENSY_ISI_SE_EEEEESL_NSB_IJNSB_IJlllEEESE_S10_EEESL_S1Y_NS1N_6fusion15FusionCallbacksIS1R_NS1Z_17LinearCombinationISL_fSL_fLNS_15FloatRoundStyleE2EEES1T_S1W_JEEENSA_5SM1004TMEM4LOAD26SM100_TMEM_LOAD_32dp32b64xENSA_20SM90_TMA_LOAD_IM2COLES1I_NSA_39AutoVectorizingCopyWithAssumedAlignmentILi128EEENSA_21SM90_TMA_STORE_IM2COLES1I_S2B_S2B_EEEvvEEEEvNT_6ParamsE --------------------------
	.section	.nv.info._ZN7cutlass13device_kernelINS_4conv6kernel13ConvUniversalINS1_16ConvProblemShapeILNS1_8OperatorE0ELi2EEENS1_10collective14CollectiveConvINS1_47MainloopSm100TmaUmmaWarpSpecializedImplicitGemmILS5_0ELi20ELi2ELi1ELi2EN4cute5tupleIJNSA_1CILi2EEENSC_ILi1EEESE_EEEEENSB_IJNSC_ILi256EEENSC_ILi64EEENSB_IJSI_EEEEEENS_12float_e4m3_tESL_NSA_8TiledMMAINSA_8MMA_AtomIJNSA_10MMA_TraitsINSA_25SM100_MMA_F8F6F4_2x1SM_SSEJSL_SL_fSH_SI_NSA_17integral_constantINSA_4UMMA5MajorELSS_0EEEST_NSQ_INSR_7ScaleInELSU_0EEESV_EEEEEENSA_6LayoutINSB_IJSE_SE_SE_EEENSB_IJNSC_ILi0EEES10_S10_EEEEENSB_IJNSA_10UnderscoreES13_S13_EEEEENS7_6detail27Sm100ImplicitGemmTileTraitsINSA_25SM100_TMA_2SM_LOAD_IM2COLENSA_14ComposedLayoutINSA_7SwizzleILi2ELi4ELi3EEENSA_18smem_ptr_flag_bitsILi8EEENSY_INSB_IJNSC_ILi8EEESI_EEENSB_IJSI_SE_EEEEEEEvEENS17_INSA_18SM100_TMA_2SM_LOADES1I_vEEEENS_8epilogue10collective18CollectiveEpilogueINS1N_23Sm100TmaWarpSpecializedILi1ELi1ELi64ELb0ELb0EEEJNSB_IJNSC_ILi128EEESI_SJ_EEENSB_IJNSY_IS1S_SE_EENSY_ISI_SE_EEEEESL_NSB_IJNSB_IJlllEEESE_S10_EEESL_S1Y_NS1N_6fusion15FusionCallbacksIS1R_NS1Z_17LinearCombinationISL_fSL_fLNS_15FloatRoundStyleE2EEES1T_S1W_JEEENSA_5SM1004TMEM4LOAD26SM100_TMEM_LOAD_32dp32b64xENSA_20SM90_TMA_LOAD_IM2COLES1I_NSA_39AutoVectorizingCopyWithAssumedAlignmentILi128EEENSA_21SM90_TMA_STORE_IM2COLES1I_S2B_S2B_EEEvvEEEEvNT_6ParamsE,"",@"SHT_CUDA_INFO"
	.sectionflags	@""
	.align	4


	//----- nvinfo : EIATTR_CUDA_API_VERSION
	.align		4
        /*0000*/ 	.byte	0x04, 0x37
        /*0002*/ 	.short	(.L_31 - .L_30)
.L_30:
        /*0004*/ 	.word	0x00000082


	//----- nvinfo : EIATTR_KPARAM_INFO
	.align		4
.L_31:
        /*0008*/ 	.byte	0x04, 0x17
        /*000a*/ 	.short	(.L_33 - .L_32)
.L_32:
        /*000c*/ 	.word	0x00000000
        /*0010*/ 	.short	0x0000
        /*0012*/ 	.short	0x0000
        /*0014*/ 	.byte	0x00, 0xf0, 0x01, 0x20


	//----- nvinfo : EIATTR_AT_ENTRY_FRAGMENTS
	.align		4
.L_33:
        /*0018*/ 	.byte	0x04, 0x4f
        /*001a*/ 	.short	(.L_35 - .L_34)


	//   ....[0]....
.L_34:
        /*001c*/ 	.word	0x00000007


	//----- nvinfo : EIATTR_RESERVED_SMEM_USED
	.align		4
.L_35:
        /*0020*/ 	.byte	0x01, 0x41
	.zero		2


	//----- nvinfo : EIATTR_SPARSE_MMA_MASK
	.align		4
        /*0024*/ 	.byte	0x03, 0x50
        /*0026*/ 	.short	0x0000


	//----- nvinfo : EIATTR_TCGEN05_2CTA_USED
	.align		4
        /*0028*/ 	.byte	0x01, 0x52
	.zero		2


	//----- nvinfo : EIATTR_MAXREG_COUNT
	.align		4
        /*002c*/ 	.byte	0x03, 0x1b
        /*002e*/ 	.short	0x00ff


	//----- nvinfo : EIATTR_NUM_BARRIERS
	.align		4
        /*0030*/ 	.byte	0x02, 0x4c
        /*0032*/ 	.byte	0x07
	.zero		1


	//----- nvinfo : EIATTR_EXTERNS
	.align		4
        /*0034*/ 	.byte	0x04, 0x0f
        /*0036*/ 	.short	(.L_37 - .L_36)


	//   ....[0]....
	.align		4
.L_36:
        /*0038*/ 	.word	index@(__assertfail)


	//----- nvinfo : EIATTR_MERCURY_ISA_VERSION
	.align		4
.L_37:
        /*003c*/ 	.byte	0x03, 0x5f
        /*003e*/ 	.short	0x0101


	//----- nvinfo : EIATTR_INT_WARP_WIDE_INSTR_OFFSETS
	.align		4
        /*0040*/ 	.byte	0x04, 0x31
        /*0042*/ 	.short	(.L_39 - .L_38)


	//   ....[0]....
.L_38:
        /*0044*/ 	.word	0x00000e20


	//   ....[1]....
        /*0048*/ 	.word	0x00000ed0


	//   ....[2]....
        /*004c*/ 	.word	0x00004c50


	//   ....[3]....
        /*0050*/ 	.word	0x00004c70


	//   ....[4]....
        /*0054*/ 	.word	0x00004ca0


	//   ....[5]....
        /*0058*/ 	.word	0x00005810


	//   ....[6]....
        /*005c*/ 	.word	0x000059d0


	//----- nvinfo : EIATTR_COOP_GROUP_MASK_REGIDS
	.align		4
.L_39:
        /*0060*/ 	.byte	0x04, 0x29
        /*0062*/ 	.short	(.L_41 - .L_40)


	//   ....[0]....
.L_40:
        /*0064*/ 	.word	0xffffffff


	//   ....[1]....
        /*0068*/ 	.word	0xffffffff


	//   ....[2]....
        /*006c*/ 	.word	0xffffffff


	//   ....[3]....
        /*0070*/ 	.word	0xffffffff


	//   ....[4]....
        /*0074*/ 	.word	0xffffffff


	//   ....[5]....
        /*0078*/ 	.word	0xffffffff


	//   ....[6]....
        /*007c*/ 	.word	0xffffffff


	//   ....[7]....
        /*0080*/ 	.word	0xffffffff


	//   ....[8]....
        /*0084*/ 	.word	0xffffffff


	//   ....[9]....
        /*0088*/ 	.word	0xffffffff


	//   ....[10]....
        /*008c*/ 	.word	0xffffffff


	//   ....[11]....
        /*0090*/ 	.word	0xffffffff


	//   ....[12]....
        /*0094*/ 	.word	0xffffffff


	//----- nvinfo : EIATTR_COOP_GROUP_INSTR_OFFSETS
	.align		4
.L_41:
        /*0098*/ 	.byte	0x04, 0x28
        /*009a*/ 	.short	(.L_43 - .L_42)


	//   ....[0]....
.L_42:
        /*009c*/ 	.word	0x000000d0


	//   ....[1]....
        /*00a0*/ 	.word	0x00000540


	//   ....[2]....
        /*00a4*/ 	.word	0x00000910


	//   ....[3]....
        /*00a8*/ 	.word	0x00000a50


	//   ....[4]....
        /*00ac*/ 	.word	0x00000b50


	//   ....[5]....
        /*00b0*/ 	.word	0x00000ca0


	//   ....[6]....
        /*00b4*/ 	.word	0x00000f40


	//   ....[7]....
        /*00b8*/ 	.word	0x000025e0


	//   ....[8]....
        /*00bc*/ 	.word	0x00003c20


	//   ....[9]....
        /*00c0*/ 	.word	0x000040f0


	//   ....[10]....
        /*00c4*/ 	.word	0x00004120


	//   ....[11]....
        /*00c8*/ 	.word	0x00004b70


	//   ....[12]....
        /*00cc*/ 	.word	0x00004d70


	//----- nvinfo : EIATTR_VRC_CTA_INIT_COUNT
	.align		4
.L_43:
        /*00d0*/ 	.byte	0x02, 0x4a
        /*00d2*/ 	.byte	0x80
	.zero		1


	//----- nvinfo : EIATTR_SYSCALL_OFFSETS
	.align		4
        /*00d4*/ 	.byte	0x04, 0x46
        /*00d6*/ 	.short	(.L_45 - .L_44)


	//   ....[0]....
.L_44:
        /*00d8*/ 	.word	0x00006540


	//   ....[1]....
        /*00dc*/ 	.word	0x00006680


	//   ....[2]....
        /*00e0*/ 	.word	0x00006e60


	//----- nvinfo : EIATTR_MBARRIER_INSTR_OFFSETS
	.align		4
.L_45:
        /*00e4*/ 	.byte	0x04, 0x39
        /*00e6*/ 	.short	(.L_47 - .L_46)


	//   ....[0]....
.L_46:
        /*00e8*/ 	.word	0x00000670
        /*00ec*/ 	.word	0x000000ff
        /*00f0*/ 	.word	0x00000000
        /*00f4*/ 	.short	0x0100
        /*00f6*/ 	.byte	0x04
	.zero		1


	//   ....[1]....
        /*00f8*/ 	.word	0x00000680
        /*00fc*/ 	.word	0x000000ff
        /*0100*/ 	.word	0x000000a0
        /*0104*/ 	.short	0x0100
        /*0106*/ 	.byte	0x04
	.zero		1


	//   ....[2]....
        /*0108*/ 	.word	0x00000690
        /*010c*/ 	.word	0x000000ff
        /*0110*/ 	.word	0x00000008
        /*0114*/ 	.short	0x0100
        /*0116*/ 	.byte	0x04
	.zero		1


	//   ....[3]....
        /*0118*/ 	.word	0x000006a0
        /*011c*/ 	.word	0x000000ff
        /*0120*/ 	.word	0x000000a8
        /*0124*/ 	.short	0x0100
        /*0126*/ 	.byte	0x04
	.zero		1


	//   ....[4]....
        /*0128*/ 	.word	0x000006b0
        /*012c*/ 	.word	0x000000ff
        /*0130*/ 	.word	0x00000010
        /*0134*/ 	.short	0x0100
        /*0136*/ 	.byte	0x04
	.zero		1


	//   ....[5]....
        /*0138*/ 	.word	0x000006c0
        /*013c*/ 	.word	0x000000ff
        /*0140*/ 	.word	0x000000b0
        /*0144*/ 	.short	0x0100
        /*0146*/ 	.byte	0x04
	.zero		1


	//   ....[6]....
        /*0148*/ 	.word	0x000006d0
        /*014c*/ 	.word	0x000000ff
        /*0150*/ 	.word	0x00000018
        /*0154*/ 	.short	0x0100
        /*0156*/ 	.byte	0x04
	.zero		1


	//   ....[7]....
        /*0158*/ 	.word	0x000006e0
        /*015c*/ 	.word	0x000000ff
        /*0160*/ 	.word	0x000000b8
        /*0164*/ 	.short	0x0100
        /*0166*/ 	.byte	0x04
	.zero		1


	//   ....[8]....
        /*0168*/ 	.word	0x000006f0
        /*016c*/ 	.word	0x000000ff
        /*0170*/ 	.word	0x00000020
        /*0174*/ 	.short	0x0100
        /*0176*/ 	.byte	0x04
	.zero		1


	//   ....[9]....
        /*0178*/ 	.word	0x00000700
        /*017c*/ 	.word	0x000000ff
        /*0180*/ 	.word	0x000000c0
        /*0184*/ 	.short	0x0100
        /*0186*/ 	.byte	0x04
	.zero		1


	//   ....[10]....
        /*0188*/ 	.word	0x00000710
        /*018c*/ 	.word	0x000000ff
        /*0190*/ 	.word	0x00000028
        /*0194*/ 	.short	0x0100
        /*0196*/ 	.byte	0x04
	.zero		1


	//   ....[11]....
        /*0198*/ 	.word	0x00000720
        /*019c*/ 	.word	0x000000ff
        /*01a0*/ 	.word	0x000000c8
        /*01a4*/ 	.short	0x0100
        /*01a6*/ 	.byte	0x04
	.zero		1


	//   ....[12]....
        /*01a8*/ 	.word	0x00000730
        /*01ac*/ 	.word	0x000000ff
        /*01b0*/ 	.word	0x00000030
        /*01b4*/ 	.short	0x0100
        /*01b6*/ 	.byte	0x04
	.zero		1


	//   ....[13]....
        /*01b8*/ 	.word	0x00000740
        /*01bc*/ 	.word	0x000000ff
        /*01c0*/ 	.word	0x000000d0
        /*01c4*/ 	.short	0x0100
        /*01c6*/ 	.byte	0x04
	.zero		1


	//   ....[14]....
        /*01c8*/ 	.word	0x00000750
        /*01cc*/ 	.word	0x000000ff
        /*01d0*/ 	.word	0x00000038
        /*01d4*/ 	.short	0x0100
        /*01d6*/ 	.byte	0x04
	.zero		1


	//   ....[15]....
        /*01d8*/ 	.word	0x00000760
        /*01dc*/ 	.word	0x000000ff
        /*01e0*/ 	.word	0x000000d8
        /*01e4*/ 	.short	0x0100
        /*01e6*/ 	.byte	0x04
	.zero		1


	//   ....[16]....
        /*01e8*/ 	.word	0x00000770
        /*01ec*/ 	.word	0x000000ff
        /*01f0*/ 	.word	0x00000040
        /*01f4*/ 	.short	0x0100
        /*01f6*/ 	.byte	0x04
	.zero		1


	//   ....[17]....
        /*01f8*/ 	.word	0x00000780
        /*01fc*/ 	.word	0x000000ff
        /*0200*/ 	.word	0x000000e0
        /*0204*/ 	.short	0x0100
        /*0206*/ 	.byte	0x04
	.zero		1


	//   ....[18]....
        /*0208*/ 	.word	0x00000790
        /*020c*/ 	.word	0x000000ff
        /*0210*/ 	.word	0x00000048
        /*0214*/ 	.short	0x0100
        /*0216*/ 	.byte	0x04
	.zero		1


	//   ....[19]....
        /*0218*/ 	.word	0x000007a0
        /*021c*/ 	.word	0x000000ff
        /*0220*/ 	.word	0x000000e8
        /*0224*/ 	.short	0x0100
        /*0226*/ 	.byte	0x04
	.zero		1


	//   ....[20]....
        /*0228*/ 	.word	0x000007b0
        /*022c*/ 	.word	0x000000ff
        /*0230*/ 	.word	0x00000050
        /*0234*/ 	.short	0x0100
        /*0236*/ 	.byte	0x04
	.zero		1


	//   ....[21]....
        /*0238*/ 	.word	0x000007c0
        /*023c*/ 	.word	0x000000ff
        /*0240*/ 	.word	0x000000f0
        /*0244*/ 	.short	0x0100
        /*0246*/ 	.byte	0x04
	.zero		1


	//   ....[22]....
        /*0248*/ 	.word	0x000007d0
        /*024c*/ 	.word	0x000000ff
        /*0250*/ 	.word	0x00000058
        /*0254*/ 	.short	0x0100
        /*0256*/ 	.byte	0x04
	.zero		1


	//   ....[23]....
        /*0258*/ 	.word	0x000007e0
        /*025c*/ 	.word	0x000000ff
        /*0260*/ 	.word	0x000000f8
        /*0264*/ 	.short	0x0100
        /*0266*/ 	.byte	0x04
	.zero		1


	//   ....[24]....
        /*0268*/ 	.word	0x000007f0
        /*026c*/ 	.word	0x000000ff
        /*0270*/ 	.word	0x00000060
        /*0274*/ 	.short	0x0100
        /*0276*/ 	.byte	0x04
	.zero		1


	//   ....[25]....
        /*0278*/ 	.word	0x00000800
        /*027c*/ 	.word	0x000000ff
        /*0280*/ 	.word	0x00000100
        /*0284*/ 	.short	0x0100
        /*0286*/ 	.byte	0x04
	.zero		1


	//   ....[26]....
        /*0288*/ 	.word	0x00000810
        /*028c*/ 	.word	0x000000ff
        /*0290*/ 	.word	0x00000068
        /*0294*/ 	.short	0x0100
        /*0296*/ 	.byte	0x04
	.zero		1


	//   ....[27]....
        /*0298*/ 	.word	0x00000820
        /*029c*/ 	.word	0x000000ff
        /*02a0*/ 	.word	0x00000108
        /*02a4*/ 	.short	0x0100
        /*02a6*/ 	.byte	0x04
	.zero		1


	//   ....[28]....
        /*02a8*/ 	.word	0x00000830
        /*02ac*/ 	.word	0x000000ff
        /*02b0*/ 	.word	0x00000070
        /*02b4*/ 	.short	0x0100
        /*02b6*/ 	.byte	0x04
	.zero		1


	//   ....[29]....
        /*02b8*/ 	.word	0x00000840
        /*02bc*/ 	.word	0x000000ff
        /*02c0*/ 	.word	0x00000110
        /*02c4*/ 	.short	0x0100
        /*02c6*/ 	.byte	0x04
	.zero		1


	//   ....[30]....
        /*02c8*/ 	.word	0x00000850
        /*02cc*/ 	.word	0x000000ff
        /*02d0*/ 	.word	0x00000078
        /*02d4*/ 	.short	0x0100
        /*02d6*/ 	.byte	0x04
	.zero		1


	//   ....[31]....
        /*02d8*/ 	.word	0x00000860
        /*02dc*/ 	.word	0x000000ff
        /*02e0*/ 	.word	0x00000118
        /*02e4*/ 	.short	0x0100
        /*02e6*/ 	.byte	0x04
	.zero		1


	//   ....[32]....
        /*02e8*/ 	.word	0x00000870
        /*02ec*/ 	.word	0x000000ff
        /*02f0*/ 	.word	0x00000080
        /*02f4*/ 	.short	0x0100
        /*02f6*/ 	.byte	0x04
	.zero		1


	//   ....[33]....
        /*02f8*/ 	.word	0x00000880
        /*02fc*/ 	.word	0x000000ff
        /*0300*/ 	.word	0x00000120
        /*0304*/ 	.short	0x0100
        /*0306*/ 	.byte	0x04
	.zero		1


	//   ....[34]....
        /*0308*/ 	.word	0x00000890
        /*030c*/ 	.word	0x000000ff
        /*0310*/ 	.word	0x00000088
        /*0314*/ 	.short	0x0100
        /*0316*/ 	.byte	0x04
	.zero		1


	//   ....[35]....
        /*0318*/ 	.word	0x000008a0
        /*031c*/ 	.word	0x000000ff
        /*0320*/ 	.word	0x00000128
        /*0324*/ 	.short	0x0100
        /*0326*/ 	.byte	0x04
	.zero		1


	//   ....[36]....
        /*0328*/ 	.word	0x000008b0
        /*032c*/ 	.word	0x000000ff
        /*0330*/ 	.word	0x00000090
        /*0334*/ 	.short	0x0100
        /*0336*/ 	.byte	0x04
	.zero		1


	//   ....[37]....
        /*0338*/ 	.word	0x000008c0
        /*033c*/ 	.word	0x000000ff
        /*0340*/ 	.word	0x00000130
        /*0344*/ 	.short	0x0100
        /*0346*/ 	.byte	0x04
	.zero		1


	//   ....[38]....
        /*0348*/ 	.word	0x000008d0
        /*034c*/ 	.word	0x000000ff
        /*0350*/ 	.word	0x00000098
        /*0354*/ 	.short	0x0100
        /*0356*/ 	.byte	0x04
	.zero		1


	//   ....[39]....
        /*0358*/ 	.word	0x000008e0
        /*035c*/ 	.word	0x000000ff
        /*0360*/ 	.word	0x00000138
        /*0364*/ 	.short	0x0100
        /*0366*/ 	.byte	0x04
	.zero		1


	//   ....[40]....
        /*0368*/ 	.word	0x00000a20
        /*036c*/ 	.word	0x000000ff
        /*0370*/ 	.word	0x00000140
        /*0374*/ 	.short	0x0100
        /*0376*/ 	.byte	0x04
	.zero		1


	//   ....[41]....
        /*0378*/ 	.word	0x00000a30
        /*037c*/ 	.word	0x000000ff
        /*0380*/ 	.word	0x00000148
        /*0384*/ 	.short	0x0100
        /*0386*/ 	.byte	0x04
	.zero		1


	//   ....[42]....
        /*0388*/ 	.word	0x00000b20
        /*038c*/ 	.word	0x000000ff
        /*0390*/ 	.word	0x00000150
        /*0394*/ 	.short	0x0100
        /*0396*/ 	.byte	0x04
	.zero		1


	//   ....[43]....
        /*0398*/ 	.word	0x00000b30
        /*039c*/ 	.word	0x000000ff
        /*03a0*/ 	.word	0x00000158
        /*03a4*/ 	.short	0x0100
        /*03a6*/ 	.byte	0x04
	.zero		1


	//   ....[44]....
        /*03a8*/ 	.word	0x00000c70
        /*03ac*/ 	.word	0x000000ff
        /*03b0*/ 	.word	0x00000160
        /*03b4*/ 	.short	0x0100
        /*03b6*/ 	.byte	0x06
	.zero		1


	//   ....[45]....
        /*03b8*/ 	.word	0x00000c80
        /*03bc*/ 	.word	0x000000ff
        /*03c0*/ 	.word	0x00000168
        /*03c4*/ 	.short	0x0100
        /*03c6*/ 	.byte	0x06
	.zero		1


	//   ....[46]....
        /*03c8*/ 	.word	0x00000dc0
        /*03cc*/ 	.word	0x000000ff
        /*03d0*/ 	.word	0x00000170
        /*03d4*/ 	.short	0x0100
        /*03d6*/ 	.byte	0x04
	.zero		1


	//   ....[47]....
        /*03d8*/ 	.word	0x00000dd0
        /*03dc*/ 	.word	0x000000ff
        /*03e0*/ 	.word	0x00000180
        /*03e4*/ 	.short	0x0100
        /*03e6*/ 	.byte	0x04
	.zero		1


	//   ....[48]....
        /*03e8*/ 	.word	0x00000de0
        /*03ec*/ 	.word	0x000000ff
        /*03f0*/ 	.word	0x00000178
        /*03f4*/ 	.short	0x0100
        /*03f6*/ 	.byte	0x04
	.zero		1


	//   ....[49]....
        /*03f8*/ 	.word	0x00000df0
        /*03fc*/ 	.word	0x000000ff
        /*0400*/ 	.word	0x00000188
        /*0404*/ 	.short	0x0100
        /*0406*/ 	.byte	0x04
	.zero		1


	//   ....[50]....
        /*0408*/ 	.word	0x00000ef0
        /*040c*/ 	.word	0x000000ff
        /*0410*/ 	.word	0x00000190
        /*0414*/ 	.short	0x0100
        /*0416*/ 	.byte	0x06
	.zero		1


	//   ....[51]....
        /*0418*/ 	.word	0x00001a10
        /*041c*/ 	.word	0x000000ff
        /*0420*/ 	.word	0x000000a0
        /*0424*/ 	.short	0x010a
        /*0426*/ 	.byte	0x04
	.zero		1


	//   ....[52]....
        /*0428*/ 	.word	0x00001c90
        /*042c*/ 	.word	0x000000ff
        /*0430*/ 	.word	0x000000a0
        /*0434*/ 	.short	0x010a
        /*0436*/ 	.byte	0x09
	.zero		1


	//   ....[53]....
        /*0438*/ 	.word	0x00001e40
        /*043c*/ 	.word	0x000000ff
        /*0440*/ 	.word	0x000000a0
        /*0444*/ 	.short	0x010a
        /*0446*/ 	.byte	0x07
	.zero		1


	//   ....[54]....
        /*0448*/ 	.word	0x00002010
        /*044c*/ 	.word	0x000000ff
        /*0450*/ 	.word	0x00000158
        /*0454*/ 	.short	0x0101
        /*0456*/ 	.byte	0x19
	.zero		1


	//   ....[55]....
        /*0458*/ 	.word	0x00002040
        /*045c*/ 	.word	0x000000ff
        /*0460*/ 	.word	0x000000a0
        /*0464*/ 	.short	0x010a
        /*0466*/ 	.byte	0x04
	.zero		1


	//   ....[56]....
        /*0468*/ 	.word	0x00002260
        /*046c*/ 	.word	0x000000ff
        /*0470*/ 	.word	0x000000a0
        /*0474*/ 	.short	0x010a
        /*0476*/ 	.byte	0x09
	.zero		1


	//   ....[57]....
        /*0478*/ 	.word	0x00002410
        /*047c*/ 	.word	0x000000ff
        /*0480*/ 	.word	0x000000a0
        /*0484*/ 	.short	0x010a
        /*0486*/ 	.byte	0x07
	.zero		1


	//   ....[58]....
        /*0488*/ 	.word	0x000025f0
        /*048c*/ 	.word	0x000000ff
        /*0490*/ 	.word	0x00000160
        /*0494*/ 	.short	0x010a
        /*0496*/ 	.byte	0x19
	.zero		1


	//   ....[59]....
        /*0498*/ 	.word	0x000026b0
        /*049c*/ 	.word	0x000000ff
        /*04a0*/ 	.word	0x00000000
        /*04a4*/ 	.short	0x0101
        /*04a6*/ 	.byte	0x04
	.zero		1


	//   ....[60]....
        /*04a8*/ 	.word	0x00002ca0
        /*04ac*/ 	.word	0x000000ff
        /*04b0*/ 	.word	0x00000000
        /*04b4*/ 	.short	0x010a
        /*04b6*/ 	.byte	0x04
	.zero		1


	//   ....[61]....
        /*04b8*/ 	.word	0x00002d40
        /*04bc*/ 	.word	0x000000ff
        /*04c0*/ 	.word	0x00000000
        /*04c4*/ 	.short	0x010a
        /*04c6*/ 	.byte	0x05
	.zero		1


	//   ....[62]....
        /*04c8*/ 	.word	0x00002de0
        /*04cc*/ 	.word	0x000000ff
        /*04d0*/ 	.word	0x00000000
        /*04d4*/ 	.short	0x010a
        /*04d6*/ 	.byte	0x05
	.zero		1


	//   ....[63]....
        /*04d8*/ 	.word	0x00002e80
        /*04dc*/ 	.word	0x000000ff
        /*04e0*/ 	.word	0x00000000
        /*04e4*/ 	.short	0x010a
        /*04e6*/ 	.byte	0x05
	.zero		1


	//   ....[64]....
        /*04e8*/ 	.word	0x00002f20
        /*04ec*/ 	.word	0x000000ff
        /*04f0*/ 	.word	0x00000000
        /*04f4*/ 	.short	0x010a
        /*04f6*/ 	.byte	0x05
	.zero		1


	//   ....[65]....
        /*04f8*/ 	.word	0x00002fc0
        /*04fc*/ 	.word	0x000000ff
        /*0500*/ 	.word	0x00000000
        /*0504*/ 	.short	0x010a
        /*0506*/ 	.byte	0x05
	.zero		1


	//   ....[66]....
        /*0508*/ 	.word	0x00003060
        /*050c*/ 	.word	0x000000ff
        /*0510*/ 	.word	0x00000000
        /*0514*/ 	.short	0x010a
        /*0516*/ 	.byte	0x05
	.zero		1


	//   ....[67]....
        /*0518*/ 	.word	0x00003100
        /*051c*/ 	.word	0x000000ff
        /*0520*/ 	.word	0x00000000
        /*0524*/ 	.short	0x010a
        /*0526*/ 	.byte	0x05
	.zero		1


	//   ....[68]....
        /*0528*/ 	.word	0x000031a0
        /*052c*/ 	.word	0x000000ff
        /*0530*/ 	.word	0x00000000
        /*0534*/ 	.short	0x010a
        /*0536*/ 	.byte	0x05
	.zero		1


	//   ....[69]....
        /*0538*/ 	.word	0x00003240
        /*053c*/ 	.word	0x000000ff
        /*0540*/ 	.word	0x00000000
        /*0544*/ 	.short	0x010a
        /*0546*/ 	.byte	0x05
	.zero		1


	//   ....[70]....
        /*0548*/ 	.word	0x000032e0
        /*054c*/ 	.word	0x000000ff
        /*0550*/ 	.word	0x00000000
        /*0554*/ 	.short	0x010a
        /*0556*/ 	.byte	0x05
	.zero		1


	//   ....[71]....
        /*0558*/ 	.word	0x00003380
        /*055c*/ 	.word	0x000000ff
        /*0560*/ 	.word	0x00000000
        /*0564*/ 	.short	0x010a
        /*0566*/ 	.byte	0x05
	.zero		1


	//   ....[72]....
        /*0568*/ 	.word	0x00003420
        /*056c*/ 	.word	0x000000ff
        /*0570*/ 	.word	0x00000000
        /*0574*/ 	.short	0x010a
        /*0576*/ 	.byte	0x05
	.zero		1


	//   ....[73]....
        /*0578*/ 	.word	0x000034c0
        /*057c*/ 	.word	0x000000ff
        /*0580*/ 	.word	0x00000000
        /*0584*/ 	.short	0x010a
        /*0586*/ 	.byte	0x05
	.zero		1


	//   ....[74]....
        /*0588*/ 	.word	0x00003560
        /*058c*/ 	.word	0x000000ff
        /*0590*/ 	.word	0x00000000
        /*0594*/ 	.short	0x010a
        /*0596*/ 	.byte	0x05
	.zero		1


	//   ....[75]....
        /*0598*/ 	.word	0x00003600
        /*059c*/ 	.word	0x000000ff
        /*05a0*/ 	.word	0x00000000
        /*05a4*/ 	.short	0x010a
        /*05a6*/ 	.byte	0x05
	.zero		1


	//   ....[76]....
        /*05a8*/ 	.word	0x000036a0
        /*05ac*/ 	.word	0x000000ff
        /*05b0*/ 	.word	0x00000000
        /*05b4*/ 	.short	0x010a
        /*05b6*/ 	.byte	0x05
	.zero		1


	//   ....[77]....
        /*05b8*/ 	.word	0x00003740
        /*05bc*/ 	.word	0x000000ff
        /*05c0*/ 	.word	0x00000000
        /*05c4*/ 	.short	0x010a
        /*05c6*/ 	.byte	0x05
	.zero		1


	//   ....[78]....
        /*05c8*/ 	.word	0x000037e0
        /*05cc*/ 	.word	0x000000ff
        /*05d0*/ 	.word	0x00000000
        /*05d4*/ 	.short	0x010a
        /*05d6*/ 	.byte	0x05
	.zero		1


	//   ....[79]....
        /*05d8*/ 	.word	0x00003890
        /*05dc*/ 	.word	0x00000000
        /*05e0*/ 	.word	0x00000000
        /*05e4*/ 	.short	0x010a
        /*05e6*/ 	.byte	0xff
	.zero		1


	//   ....[80]....
        /*05e8*/ 	.word	0x000039e0
        /*05ec*/ 	.word	0x000000ff
        /*05f0*/ 	.word	0x00000168
        /*05f4*/ 	.short	0x010a
        /*05f6*/ 	.byte	0x04
	.zero		1


	//   ....[81]....
        /*05f8*/ 	.word	0x00003a80
        /*05fc*/ 	.word	0x000000ff
        /*0600*/ 	.word	0x00000160
        /*0604*/ 	.short	0x010a
        /*0606*/ 	.byte	0x04
	.zero		1


	//   ....[82]....
        /*0608*/ 	.word	0x00003b20
        /*060c*/ 	.word	0x000000ff
        /*0610*/ 	.word	0x00000000
        /*0614*/ 	.short	0x0101
        /*0616*/ 	.byte	0x05
	.zero		1


	//   ....[83]....
        /*0618*/ 	.word	0x00003b60
        /*061c*/ 	.word	0x000000ff
        /*0620*/ 	.word	0x00000168
        /*0624*/ 	.short	0x0106
        /*0626*/ 	.byte	0x04
	.zero		1


	//   ....[84]....
        /*0628*/ 	.word	0x00003ba0
        /*062c*/ 	.word	0x00000000
        /*0630*/ 	.word	0x00000168
        /*0634*/ 	.short	0x010a
        /*0636*/ 	.byte	0xff
	.zero		1


	//   ....[85]....
        /*0638*/ 	.word	0x00003df0
        /*063c*/ 	.word	0x000000ff
        /*0640*/ 	.word	0x00000008
        /*0644*/ 	.short	0x010a
        /*0646*/ 	.byte	0x05
	.zero		1


	//   ....[86]....
        /*0648*/ 	.word	0x00003e10
        /*064c*/ 	.word	0x000000ff
        /*0650*/ 	.word	0x00000008
        /*0654*/ 	.short	0x010a
        /*0656*/ 	.byte	0x05
	.zero		1


	//   ....[87]....
        /*0658*/ 	.word	0x00003fa0
        /*065c*/ 	.word	0x000000ff
        /*0660*/ 	.word	0x00000008
        /*0664*/ 	.short	0x010a
        /*0666*/ 	.byte	0x05
	.zero		1


	//   ....[88]....
        /*0668*/ 	.word	0x00003fc0
        /*066c*/ 	.word	0x000000ff
        /*0670*/ 	.word	0x00000008
        /*0674*/ 	.short	0x010a
        /*0676*/ 	.byte	0x05
	.zero		1


	//   ....[89]....
        /*0678*/ 	.word	0x00004080
        /*067c*/ 	.word	0x000000ff
        /*0680*/ 	.word	0x00000000
        /*0684*/ 	.short	0x0101
        /*0686*/ 	.byte	0x04
	.zero		1


	//   ....[90]....
        /*0688*/ 	.word	0x000043d0
        /*068c*/ 	.word	0x000000ff
        /*0690*/ 	.word	0x00000160
        /*0694*/ 	.short	0x010a
        /*0696*/ 	.byte	0x11
	.zero		1


	//   ....[91]....
        /*0698*/ 	.word	0x00004470
        /*069c*/ 	.word	0x000000ff
        /*06a0*/ 	.word	0x00000000
        /*06a4*/ 	.short	0x0101
        /*06a6*/ 	.byte	0x1d
	.zero		1


	//   ....[92]....
        /*06a8*/ 	.word	0x000044b0
        /*06ac*/ 	.word	0x000000ff
        /*06b0*/ 	.word	0x00000180
        /*06b4*/ 	.short	0x010a
        /*06b6*/ 	.byte	0x16
	.zero		1


	//   ....[93]....
        /*06b8*/ 	.word	0x00004560
        /*06bc*/ 	.word	0x000000ff
        /*06c0*/ 	.word	0x00000000
        /*06c4*/ 	.short	0x010a
        /*06c6*/ 	.byte	0x04
	.zero		1


	//   ....[94]....
        /*06c8*/ 	.word	0x000045a0
        /*06cc*/ 	.word	0x000000ff
        /*06d0*/ 	.word	0x00000000
        /*06d4*/ 	.short	0x010a
        /*06d6*/ 	.byte	0x0a
	.zero		1


	//   ....[95]....
        /*06d8*/ 	.word	0x000046c0
        /*06dc*/ 	.word	0x000000ff
        /*06e0*/ 	.word	0x00000000
        /*06e4*/ 	.short	0x010a
        /*06e6*/ 	.byte	0x04
	.zero		1


	//   ....[96]....
        /*06e8*/ 	.word	0x00004960
        /*06ec*/ 	.word	0x000000ff
        /*06f0*/ 	.word	0x00000000
        /*06f4*/ 	.short	0x010a
        /*06f6*/ 	.byte	0x04
	.zero		1


	//   ....[97]....
        /*06f8*/ 	.word	0x00004a00
        /*06fc*/ 	.word	0x00000000
        /*0700*/ 	.word	0x00000000
        /*0704*/ 	.short	0x010a
        /*0706*/ 	.byte	0xff
	.zero		1


	//   ....[98]....
        /*0708*/ 	.word	0x00004a40
        /*070c*/ 	.word	0x00000000
        /*0710*/ 	.word	0x00000000
        /*0714*/ 	.short	0x010a
        /*0716*/ 	.byte	0xff
	.zero		1


	//   ....[99]....
        /*0718*/ 	.word	0x00004ab0
        /*071c*/ 	.word	0x000000ff
        /*0720*/ 	.word	0x00000000
        /*0724*/ 	.short	0x0101
        /*0726*/ 	.byte	0x04
	.zero		1


	//   ....[100]....
        /*0728*/ 	.word	0x00004af0
        /*072c*/ 	.word	0x000000ff
        /*0730*/ 	.word	0x00000190
        /*0734*/ 	.short	0x010a
        /*0736*/ 	.byte	0x11
	.zero		1


	//   ....[101]....
        /*0738*/ 	.word	0x00004b60
        /*073c*/ 	.word	0x000000ff
        /*0740*/ 	.word	0x00000000
        /*0744*/ 	.short	0x0101
        /*0746*/ 	.byte	0x04
	.zero		1


	//   ....[102]....
        /*0748*/ 	.word	0x00005000
        /*074c*/ 	.word	0x000000ff
        /*0750*/ 	.word	0x00000160
        /*0754*/ 	.short	0x010a
        /*0756*/ 	.byte	0x13
	.zero		1


	//   ....[103]....
        /*0758*/ 	.word	0x000050a0
        /*075c*/ 	.word	0x000000ff
        /*0760*/ 	.word	0x00000000
        /*0764*/ 	.short	0x0101
        /*0766*/ 	.byte	0x20
	.zero		1


	//   ....[104]....
        /*0768*/ 	.word	0x000055e0
        /*076c*/ 	.word	0x000000ff
        /*0770*/ 	.word	0x00000158
        /*0774*/ 	.short	0x010a
        /*0776*/ 	.byte	0x13
	.zero		1


	//   ....[105]....
        /*0778*/ 	.word	0x00005770
        /*077c*/ 	.word	0x000000ff
        /*0780*/ 	.word	0x00000148
        /*0784*/ 	.short	0x010a
        /*0786*/ 	.byte	0x13
	.zero		1


	//   ....[106]....
        /*0788*/ 	.word	0x00005a60
        /*078c*/ 	.word	0x000000ff
        /*0790*/ 	.word	0x00000140
        /*0794*/ 	.short	0x010b
        /*0796*/ 	.byte	0x13
	.zero		1


	//   ....[107]....
        /*0798*/ 	.word	0x00005a70
        /*079c*/ 	.word	0x000000ff
        /*07a0*/ 	.word	0x00000000
        /*07a4*/ 	.short	0x0101
        /*07a6*/ 	.byte	0x21
	.zero		1


	//   ....[108]....
        /*07a8*/ 	.word	0x00005ab0
        /*07ac*/ 	.word	0x00000000
        /*07b0*/ 	.word	0x00000148
        /*07b4*/ 	.short	0x010a
        /*07b6*/ 	.byte	0xff
	.zero		1


	//   ....[109]....
        /*07b8*/ 	.word	0x00005e00
        /*07bc*/ 	.word	0x000000ff
        /*07c0*/ 	.word	0x00000160
        /*07c4*/ 	.short	0x010a
        /*07c6*/ 	.byte	0x2c
	.zero		1


	//   ....[110]....
        /*07c8*/ 	.word	0x00005ed0
        /*07cc*/ 	.word	0x000000ff
        /*07d0*/ 	.word	0x00000000
        /*07d4*/ 	.short	0x0101
        /*07d6*/ 	.byte	0x04
	.zero		1


	//   ....[111]....
        /*07d8*/ 	.word	0x00006a30
        /*07dc*/ 	.word	0x000000ff
        /*07e0*/ 	.word	0x00000140
        /*07e4*/ 	.short	0x010a
        /*07e6*/ 	.byte	0x2c
	.zero		1


	//   ....[112]....
        /*07e8*/ 	.word	0x00006a40
        /*07ec*/ 	.word	0x000000a5
        /*07f0*/ 	.word	0x00000170
        /*07f4*/ 	.short	0x010a
        /*07f6*/ 	.byte	0xff
	.zero		1


	//   ....[113]....
        /*07f8*/ 	.word	0x00006bd0
        /*07fc*/ 	.word	0x000000ff
        /*0800*/ 	.word	0x00000140
        /*0804*/ 	.short	0x010a
        /*0806*/ 	.byte	0x2c
	.zero		1


	//   ....[114]....
        /*0808*/ 	.word	0x00006ce0
        /*080c*/ 	.word	0x000000ff
        /*0810*/ 	.word	0x00000000
        /*0814*/ 	.short	0x0101
        /*0816*/ 	.byte	0x04
	.zero		1


	//   ....[115]....
        /*0818*/ 	.word	0x00006d40
        /*081c*/ 	.word	0x000000a5
        /*0820*/ 	.word	0x00000170
        /*0824*/ 	.short	0x010a
        /*0826*/ 	.byte	0xff
	.zero		1


	//   ....[116]....
        /*0828*/ 	.word	0x00006fe0
        /*082c*/ 	.word	0x000000a5
        /*0830*/ 	.word	0x00000000
        /*0834*/ 	.short	0x0101
        /*0836*/ 	.byte	0xff
	.zero		1


	//   ....[117]....
        /*0838*/ 	.word	0x00008270
        /*083c*/ 	.word	0x00000000
        /*0840*/ 	.word	0x000000a0
        /*0844*/ 	.short	0x010a
        /*0846*/ 	.byte	0xff
	.zero		1


	//   ....[118]....
        /*0848*/ 	.word	0x000082d0
        /*084c*/ 	.word	0x00000000
        /*0850*/ 	.word	0x000000a0
        /*0854*/ 	.short	0x010a
        /*0856*/ 	.byte	0xff
	.zero		1


	//   ....[119]....
        /*0858*/ 	.word	0x00008330
        /*085c*/ 	.word	0x00000000
        /*0860*/ 	.word	0x00000160
        /*0864*/ 	.short	0x010a
        /*0866*/ 	.byte	0xff
	.zero		1


	//   ....[120]....
        /*0868*/ 	.word	0x00008390
        /*086c*/ 	.word	0x00000000
        /*0870*/ 	.word	0x00000000
        /*0874*/ 	.short	0x010a
        /*0876*/ 	.byte	0xff
	.zero		1


	//   ....[121]....
        /*0878*/ 	.word	0x000083f0
        /*087c*/ 	.word	0x00000000
        /*0880*/ 	.word	0x00000000
        /*0884*/ 	.short	0x010a
        /*0886*/ 	.byte	0xff
	.zero		1


	//   ....[122]....
        /*0888*/ 	.word	0x00008450
        /*088c*/ 	.word	0x00000000
        /*0890*/ 	.word	0x00000000
        /*0894*/ 	.short	0x010a
        /*0896*/ 	.byte	0xff
	.zero		1


	//   ....[123]....
        /*0898*/ 	.word	0x000084b0
        /*089c*/ 	.word	0x00000000
        /*08a0*/ 	.word	0x00000000
        /*08a4*/ 	.short	0x010a
        /*08a6*/ 	.byte	0xff
	.zero		1


	//   ....[124]....
        /*08a8*/ 	.word	0x00008510
        /*08ac*/ 	.word	0x00000000
        /*08b0*/ 	.word	0x00000000
        /*08b4*/ 	.short	0x010a
        /*08b6*/ 	.byte	0xff
	.zero		1


	//   ....[125]....
        /*08b8*/ 	.word	0x00008570
        /*08bc*/ 	.word	0x00000000
        /*08c0*/ 	.word	0x00000000
        /*08c4*/ 	.short	0x010a
        /*08c6*/ 	.byte	0xff
	.zero		1


	//   ....[126]....
        /*08c8*/ 	.word	0x000085d0
        /*08cc*/ 	.word	0x00000000
        /*08d0*/ 	.word	0x00000000
        /*08d4*/ 	.short	0x010a
        /*08d6*/ 	.byte	0xff
	.zero		1


	//   ....[127]....
        /*08d8*/ 	.word	0x00008630
        /*08dc*/ 	.word	0x00000000
        /*08e0*/ 	.word	0x00000000
        /*08e4*/ 	.short	0x010a
        /*08e6*/ 	.byte	0xff
	.zero		1


	//   ....[128]....
        /*08e8*/ 	.word	0x00008690
        /*08ec*/ 	.word	0x00000000
        /*08f0*/ 	.word	0x00000000
        /*08f4*/ 	.short	0x010a
        /*08f6*/ 	.byte	0xff
	.zero		1


	//   ....[129]....
        /*08f8*/ 	.word	0x000086f0
        /*08fc*/ 	.word	0x00000000
        /*0900*/ 	.word	0x00000000
        /*0904*/ 	.short	0x010a
        /*0906*/ 	.byte	0xff
	.zero		1


	//   ....[130]....
        /*0908*/ 	.word	0x00008750
        /*090c*/ 	.word	0x00000000
        /*0910*/ 	.word	0x00000000
        /*0914*/ 	.short	0x010a
        /*0916*/ 	.byte	0xff
	.zero		1


	//   ....[131]....
        /*0918*/ 	.word	0x000087b0
        /*091c*/ 	.word	0x00000000
        /*0920*/ 	.word	0x00000000
        /*0924*/ 	.short	0x010a
        /*0926*/ 	.byte	0xff
	.zero		1


	//   ....[132]....
        /*0928*/ 	.word	0x00008810
        /*092c*/ 	.word	0x00000000
        /*0930*/ 	.word	0x00000000
        /*0934*/ 	.short	0x010a
        /*0936*/ 	.byte	0xff
	.zero		1


	//   ....[133]....
        /*0938*/ 	.word	0x00008870
        /*093c*/ 	.word	0x00000000
        /*0940*/ 	.word	0x00000000
        /*0944*/ 	.short	0x010a
        /*0946*/ 	.byte	0xff
	.zero		1


	//   ....[134]....
        /*0948*/ 	.word	0x000088d0
        /*094c*/ 	.word	0x00000000
        /*0950*/ 	.word	0x00000000
        /*0954*/ 	.short	0x010a
        /*0956*/ 	.byte	0xff
	.zero		1


	//   ....[135]....
        /*0958*/ 	.word	0x00008930
        /*095c*/ 	.word	0x00000000
        /*0960*/ 	.word	0x00000000
        /*0964*/ 	.short	0x010a
        /*0966*/ 	.byte	0xff
	.zero		1


	//   ....[136]....
        /*0968*/ 	.word	0x00008990
        /*096c*/ 	.word	0x00000000
        /*0970*/ 	.word	0x00000000
        /*0974*/ 	.short	0x010a
        /*0976*/ 	.byte	0xff
	.zero		1


	//   ....[137]....
        /*0978*/ 	.word	0x000089f0
        /*097c*/ 	.word	0x00000000
        /*0980*/ 	.word	0x00000000
        /*0984*/ 	.short	0x010a
        /*0986*/ 	.byte	0xff
	.zero		1


	//   ....[138]....
        /*0988*/ 	.word	0x00008a50
        /*098c*/ 	.word	0x00000000
        /*0990*/ 	.word	0x00000000
        /*0994*/ 	.short	0x010a
        /*0996*/ 	.byte	0xff
	.zero		1


	//   ....[139]....
        /*0998*/ 	.word	0x00008ab0
        /*099c*/ 	.word	0x00000004
        /*09a0*/ 	.word	0x00000168
        /*09a4*/ 	.short	0x010a
        /*09a6*/ 	.byte	0xff
	.zero		1


	//   ....[140]....
        /*09a8*/ 	.word	0x00008b10
        /*09ac*/ 	.word	0x00000004
        /*09b0*/ 	.word	0x00000160
        /*09b4*/ 	.short	0x010a
        /*09b6*/ 	.byte	0xff
	.zero		1


	//   ....[141]....
        /*09b8*/ 	.word	0x00008b70
        /*09bc*/ 	.word	0x00000005
        /*09c0*/ 	.word	0x00000008
        /*09c4*/ 	.short	0x010a
        /*09c6*/ 	.byte	0xff
	.zero		1


	//   ....[142]....
        /*09c8*/ 	.word	0x00008c60
        /*09cc*/ 	.word	0x00000003
        /*09d0*/ 	.word	0x00000008
        /*09d4*/ 	.short	0x010a
        /*09d6*/ 	.byte	0xff
	.zero		1


	//   ....[143]....
        /*09d8*/ 	.word	0x00008cc0
        /*09dc*/ 	.word	0x00000004
        /*09e0*/ 	.word	0x00000160
        /*09e4*/ 	.short	0x010a
        /*09e6*/ 	.byte	0xff
	.zero		1


	//   ....[144]....
        /*09e8*/ 	.word	0x00008d20
        /*09ec*/ 	.word	0x00000004
        /*09f0*/ 	.word	0x00000180
        /*09f4*/ 	.short	0x010a
        /*09f6*/ 	.byte	0xff
	.zero		1


	//   ....[145]....
        /*09f8*/ 	.word	0x00008d80
        /*09fc*/ 	.word	0x00000004
        /*0a00*/ 	.word	0x00000000
        /*0a04*/ 	.short	0x010a
        /*0a06*/ 	.byte	0xff
	.zero		1


	//   ....[146]....
        /*0a08*/ 	.word	0x00008de0
        /*0a0c*/ 	.word	0x00000000
        /*0a10*/ 	.word	0x00000000
        /*0a14*/ 	.short	0x010a
        /*0a16*/ 	.byte	0xff
	.zero		1


	//   ....[147]....
        /*0a18*/ 	.word	0x00008e40
        /*0a1c*/ 	.word	0x00000000
        /*0a20*/ 	.word	0x00000190
        /*0a24*/ 	.short	0x010a
        /*0a26*/ 	.byte	0xff
	.zero		1


	//   ....[148]....
        /*0a28*/ 	.word	0x00008ea0
        /*0a2c*/ 	.word	0x00000000
        /*0a30*/ 	.word	0x00000160
        /*0a34*/ 	.short	0x010a
        /*0a36*/ 	.byte	0xff
	.zero		1


	//   ....[149]....
        /*0a38*/ 	.word	0x00008f00
        /*0a3c*/ 	.word	0x00000000
        /*0a40*/ 	.word	0x00000158
        /*0a44*/ 	.short	0x010a
        /*0a46*/ 	.byte	0xff
	.zero		1


	//   ....[150]....
        /*0a48*/ 	.word	0x00008f60
        /*0a4c*/ 	.word	0x00000000
        /*0a50*/ 	.word	0x00000148
        /*0a54*/ 	.short	0x010a
        /*0a56*/ 	.byte	0xff
	.zero		1


	//   ....[151]....
        /*0a58*/ 	.word	0x00008fc0
        /*0a5c*/ 	.word	0x00000000
        /*0a60*/ 	.word	0x00000160
        /*0a64*/ 	.short	0x010a
        /*0a66*/ 	.byte	0xff
	.zero		1


	//   ....[152]....
        /*0a68*/ 	.word	0x00009020
        /*0a6c*/ 	.word	0x00000002
        /*0a70*/ 	.word	0x00000140
        /*0a74*/ 	.short	0x010a
        /*0a76*/ 	.byte	0xff
	.zero		1


	//   ....[153]....
        /*0a78*/ 	.word	0x00009070
        /*0a7c*/ 	.word	0x000000a5
        /*0a80*/ 	.word	0x00000170
        /*0a84*/ 	.short	0x010a
        /*0a86*/ 	.byte	0xff
	.zero		1


	//----- nvinfo : EIATTR_NUM_MBARRIERS
	.align		4
.L_47:
        /*0a88*/ 	.byte	0x03, 0x38
        /*0a8a*/ 	.short	0x0033


	//----- nvinfo : EIATTR_EXIT_INSTR_OFFSETS
	.align		4
        /*0a8c*/ 	.byte	0x04, 0x1c
        /*0a8e*/ 	.short	(.L_49 - .L_48)


	//   ....[0]....
.L_48:
        /*0a90*/ 	.word	0x000038c0


	//   ....[1]....
        /*0a94*/ 	.word	0x00003b70


	//   ....[2]....
        /*0a98*/ 	.word	0x00003bd0


	//   ....[3]....
        /*0a9c*/ 	.word	0x00004d80


	//   ....[4]....
        /*0aa0*/ 	.word	0x00005ae0


	//   ....[5]....
        /*0aa4*/ 	.word	0x00005b20


	//   ....[6]....
        /*0aa8*/ 	.word	0x00008250


	//----- nvinfo : EIATTR_MAX_THREADS
	.align		4
.L_49:
        /*0aac*/ 	.byte	0x04, 0x05
        /*0aae*/ 	.short	(.L_51 - .L_50)
.L_50:
        /*0ab0*/ 	.word	0x00000100
        /*0ab4*/ 	.word	0x00000001
        /*0ab8*/ 	.word	0x00000001


	//----- nvinfo : EIATTR_CRS_STACK_SIZE
	.align		4
.L_51:
        /*0abc*/ 	.byte	0x04, 0x1e
        /*0abe*/ 	.short	(.L_53 - .L_52)
.L_52:
        /*0ac0*/ 	.word	0x00000000


	//----- nvinfo : EIATTR_CBANK_PARAM_SIZE
	.align		4
.L_53:
        /*0ac4*/ 	.byte	0x03, 0x19
        /*0ac6*/ 	.short	0x0800


	//----- nvinfo : EIATTR_PARAM_CBANK
	.align		4
        /*0ac8*/ 	.byte	0x04, 0x0a
        /*0aca*/ 	.short	(.L_55 - .L_54)
	.align		4
.L_54:
        /*0acc*/ 	.word	index@(.nv.constant0._ZN7cutlass13device_kernelINS_4conv6kernel13ConvUniversalINS1_16ConvProblemShapeILNS1_8OperatorE0ELi2EEENS1_10collective14CollectiveConvINS1_47MainloopSm100TmaUmmaWarpSpecializedImplicitGemmILS5_0ELi20ELi2ELi1ELi2EN4cute5tupleIJNSA_1CILi2EEENSC_ILi1EEESE_EEEEENSB_IJNSC_ILi256EEENSC_ILi64EEENSB_IJSI_EEEEEENS_12float_e4m3_tESL_NSA_8TiledMMAINSA_8MMA_AtomIJNSA_10MMA_TraitsINSA_25SM100_MMA_F8F6F4_2x1SM_SSEJSL_SL_fSH_SI_NSA_17integral_constantINSA_4UMMA5MajorELSS_0EEEST_NSQ_INSR_7ScaleInELSU_0EEESV_EEEEEENSA_6LayoutINSB_IJSE_SE_SE_EEENSB_IJNSC_ILi0EEES10_S10_EEEEENSB_IJNSA_10UnderscoreES13_S13_EEEEENS7_6detail27Sm100ImplicitGemmTileTraitsINSA_25SM100_TMA_2SM_LOAD_IM2COLENSA_14ComposedLayoutINSA_7SwizzleILi2ELi4ELi3EEENSA_18smem_ptr_flag_bitsILi8EEENSY_INSB_IJNSC_ILi8EEESI_EEENSB_IJSI_SE_EEEEEEEvEENS17_INSA_18SM100_TMA_2SM_LOADES1I_vEEEENS_8epilogue10collective18CollectiveEpilogueINS1N_23Sm100TmaWarpSpecializedILi1ELi1ELi64ELb0ELb0EEEJNSB_IJNSC_ILi128EEESI_SJ_EEENSB_IJNSY_IS1S_SE_EENSY_ISI_SE_EEEEESL_NSB_IJNSB_IJlllEEESE_S10_EEESL_S1Y_NS1N_6fusion15FusionCallbacksIS1R_NS1Z_17LinearCombinationISL_fSL_fLNS_15FloatRoundStyleE2EEES1T_S1W_JEEENSA_5SM1004TMEM4LOAD26SM100_TMEM_LOAD_32dp32b64xENSA_20SM90_TMA_LOAD_IM2COLES1I_NSA_39AutoVectorizingCopyWithAssumedAlignmentILi128EEENSA_21SM90_TMA_STORE_IM2COLES1I_S2B_S2B_EEEvvEEEEvNT_6ParamsE)
        /*0ad0*/ 	.short	0x0380
        /*0ad2*/ 	.short	0x0800


	//----- nvinfo : EIATTR_SW_WAR
	.align		4
.L_55:
        /*0ad4*/ 	.byte	0x04, 0x36
        /*0ad6*/ 	.short	(.L_57 - .L_56)
.L_56:
        /*0ad8*/ 	.word	0x00000008
.L_57:


//--------------------- .nv.callgraph             --------------------------
	.section	.nv.callgraph,"",@"SHT_CUDA_CALLGRAPH"
	.align	4
	.sectionentsize	8
	.align		4
        /*0000*/ 	.word	0x00000000
	.align		4
        /*0004*/ 	.word	0xffffffff
	.align		4
        /*0008*/ 	.word	index@(_ZN7cutlass13device_kernelINS_4conv6kernel13ConvUniversalINS1_16ConvProblemShapeILNS1_8OperatorE0ELi2EEENS1_10collective14CollectiveConvINS1_47MainloopSm100TmaUmmaWarpSpecializedImplicitGemmILS5_0ELi20ELi2ELi1ELi2EN4cute5tupleIJNSA_1CILi2EEENSC_ILi1EEESE_EEEEENSB_IJNSC_ILi256EEENSC_ILi64EEENSB_IJSI_EEEEEENS_12float_e4m3_tESL_NSA_8TiledMMAINSA_8MMA_AtomIJNSA_10MMA_TraitsINSA_25SM100_MMA_F8F6F4_2x1SM_SSEJSL_SL_fSH_SI_NSA_17integral_constantINSA_4UMMA5MajorELSS_0EEEST_NSQ_INSR_7ScaleInELSU_0EEESV_EEEEEENSA_6LayoutINSB_IJSE_SE_SE_EEENSB_IJNSC_ILi0EEES10_S10_EEEEENSB_IJNSA_10UnderscoreES13_S13_EEEEENS7_6detail27Sm100ImplicitGemmTileTraitsINSA_25SM100_TMA_2SM_LOAD_IM2COLENSA_14ComposedLayoutINSA_7SwizzleILi2ELi4ELi3EEENSA_18smem_ptr_flag_bitsILi8EEENSY_INSB_IJNSC_ILi8EEESI_EEENSB_IJSI_SE_EEEEEEEvEENS17_INSA_18SM100_TMA_2SM_LOADES1I_vEEEENS_8epilogue10collective18CollectiveEpilogueINS1N_23Sm100TmaWarpSpecializedILi1ELi1ELi64ELb0ELb0EEEJNSB_IJNSC_ILi128EEESI_SJ_EEENSB_IJNSY_IS1S_SE_EENSY_ISI_SE_EEEEESL_NSB_IJNSB_IJlllEEESE_S10_EEESL_S1Y_NS1N_6fusion15FusionCallbacksIS1R_NS1Z_17LinearCombinationISL_fSL_fLNS_15FloatRoundStyleE2EEES1T_S1W_JEEENSA_5SM1004TMEM4LOAD26SM100_TMEM_LOAD_32dp32b64xENSA_20SM90_TMA_LOAD_IM2COLES1I_NSA_39AutoVectorizingCopyWithAssumedAlignmentILi128EEENSA_21SM90_TMA_STORE_IM2COLES1I_S2B_S2B_EEEvvEEEEvNT_6ParamsE)
	.align		4
        /*000c*/ 	.word	index@(__assertfail)
	.align		4
        /*0010*/ 	.word	0x00000000
	.align		4
        /*0014*/ 	.word	0xfffffffe
	.align		4
        /*0018*/ 	.word	0x00000000
	.align		4
        /*001c*/ 	.word	0xfffffffd
	.align		4
        /*0020*/ 	.word	0x00000000
	.align		4
        /*0024*/ 	.word	0xfffffffc


//--------------------- .nv.constant4             --------------------------
	.section	.nv.constant4,"a",@progbits
	.align	8
	.align		8
.nv.constant4:
        /*0000*/ 	.dword	__assertfail
	.align		8
        /*0008*/ 	.dword	__unnamed_1
	.align		8
        /*0010*/ 	.dword	__unnamed_2
	.align		8
        /*0018*/ 	.dword	_ZN39_INTERNAL_3606fab5_4_k_cu_a00569db_30394cuda3std3__45__cpo5beginE
	.align		8
        /*0020*/ 	.dword	_ZN39_INTERNAL_3606fab5_4_k_cu_a00569db_30394cuda3std3__45__cpo3endE
	.align		8
        /*0028*/ 	.dword	_ZN39_INTERNAL_3606fab5_4_k_cu_a00569db_30394cuda3std3__45__cpo6cbeginE
	.align		8
        /*0030*/ 	.dword	_ZN39_INTERNAL_3606fab5_4_k_cu_a00569db_30394cuda3std3__45__cpo4cendE
	.align		8
        /*0038*/ 	.dword	_ZN39_INTERNAL_3606fab5_4_k_cu_a00569db_30394cuda3std3__441_GLOBAL__N__3606fab5_4_k_cu_a00569db_30396ignoreE
	.align		8
        /*0040*/ 	.dword	_ZN39_INTERNAL_3606fab5_4_k_cu_a00569db_30394cuda3std3__419piecewise_constructE
	.align		8
        /*0048*/ 	.dword	_ZN39_INTERNAL_3606fab5_4_k_cu_a00569db_30394cuda3std3__48in_placeE
	.align		8
        /*0050*/ 	.dword	_ZN39_INTERNAL_3606fab5_4_k_cu_a00569db_30394cuda3std6ranges3__45__cpo4swapE
	.align		8
        /*0058*/ 	.dword	_ZN39_INTERNAL_3606fab5_4_k_cu_a00569db_30394cuda3std6ranges3__45__cpo9iter_moveE
	.align		8
        /*0060*/ 	.dword	_ZN39_INTERNAL_3606fab5_4_k_cu_a00569db_30394cute7productE
	.align		8
        /*0068*/ 	.dword	_ZN39_INTERNAL_3606fab5_4_k_cu_a00569db_30394cute1_E
	.align		8
        /*0070*/ 	.dword	$str$27
	.align		8
        /*0078*/ 	.dword	$str$28
	.align		8
        /*0080*/ 	.dword	$str$29
	.align		8
        /*0088*/ 	.dword	$str$30


//--------------------- .text._ZN7cutlass13device_kernelINS_4conv6kernel13ConvUniversalINS1_16ConvProblemShapeILNS1_8OperatorE0ELi2EEENS1_10collective14CollectiveConvINS1_47MainloopSm100TmaUmmaWarpSpecializedImplicitGemmILS5_0ELi20ELi2ELi1ELi2EN4cute5tupleIJNSA_1CILi2EEENSC_ILi1EEESE_EEEEENSB_IJNSC_ILi256EEENSC_ILi64EEENSB_IJSI_EEEEEENS_12float_e4m3_tESL_NSA_8TiledMMAINSA_8MMA_AtomIJNSA_10MMA_TraitsINSA_25SM100_MMA_F8F6F4_2x1SM_SSEJSL_SL_fSH_SI_NSA_17integral_constantINSA_4UMMA5MajorELSS_0EEEST_NSQ_INSR_7ScaleInELSU_0EEESV_EEEEEENSA_6LayoutINSB_IJSE_SE_SE_EEENSB_IJNSC_ILi0EEES10_S10_EEEEENSB_IJNSA_10UnderscoreES13_S13_EEEEENS7_6detail27Sm100ImplicitGemmTileTraitsINSA_25SM100_TMA_2SM_LOAD_IM2COLENSA_14ComposedLayoutINSA_7SwizzleILi2ELi4ELi3EEENSA_18smem_ptr_flag_bitsILi8EEENSY_INSB_IJNSC_ILi8EEESI_EEENSB_IJSI_SE_EEEEEEEvEENS17_INSA_18SM100_TMA_2SM_LOADES1I_vEEEENS_8epilogue10collective18CollectiveEpilogueINS1N_23Sm100TmaWarpSpecializedILi1ELi1ELi64ELb0ELb0EEEJNSB_IJNSC_ILi128EEESI_SJ_EEENSB_IJNSY_IS1S_SE_EENSY_ISI_SE_EEEEESL_NSB_IJNSB_IJlllEEESE_S10_EEESL_S1Y_NS1N_6fusion15FusionCallbacksIS1R_NS1Z_17LinearCombinationISL_fSL_fLNS_15FloatRoundStyleE2EEES1T_S1W_JEEENSA_5SM1004TMEM4LOAD26SM100_TMEM_LOAD_32dp32b64xENSA_20SM90_TMA_LOAD_IM2COLES1I_NSA_39AutoVectorizingCopyWithAssumedAlignmentILi128EEENSA_21SM90_TMA_STORE_IM2COLES1I_S2B_S2B_EEEvvEEEEvNT_6ParamsE --------------------------
	.section	.text._ZN7cutlass13device_kernelINS_4conv6kernel13ConvUniversalINS1_16ConvProblemShapeILNS1_8OperatorE0ELi2EEENS1_10collective14CollectiveConvINS1_47MainloopSm100TmaUmmaWarpSpecializedImplicitGemmILS5_0ELi20ELi2ELi1ELi2EN4cute5tupleIJNSA_1CILi2EEENSC_ILi1EEESE_EEEEENSB_IJNSC_ILi256EEENSC_ILi64EEENSB_IJSI_EEEEEENS_12float_e4m3_tESL_NSA_8TiledMMAINSA_8MMA_AtomIJNSA_10MMA_TraitsINSA_25SM100_MMA_F8F6F4_2x1SM_SSEJSL_SL_fSH_SI_NSA_17integral_constantINSA_4UMMA5MajorELSS_0EEEST_NSQ_INSR_7ScaleInELSU_0EEESV_EEEEEENSA_6LayoutINSB_IJSE_SE_SE_EEENSB_IJNSC_ILi0EEES10_S10_EEEEENSB_IJNSA_10UnderscoreES13_S13_EEEEENS7_6detail27Sm100ImplicitGemmTileTraitsINSA_25SM100_TMA_2SM_LOAD_IM2COLENSA_14ComposedLayoutINSA_7SwizzleILi2ELi4ELi3EEENSA_18smem_ptr_flag_bitsILi8EEENSY_INSB_IJNSC_ILi8EEESI_EEENSB_IJSI_SE_EEEEEEEvEENS17_INSA_18SM100_TMA_2SM_LOADES1I_vEEEENS_8epilogue10collective18CollectiveEpilogueINS1N_23Sm100TmaWarpSpecializedILi1ELi1ELi64ELb0ELb0EEEJNSB_IJNSC_ILi128EEESI_SJ_EEENSB_IJNSY_IS1S_SE_EENSY_ISI_SE_EEEEESL_NSB_IJNSB_IJlllEEESE_S10_EEESL_S1Y_NS1N_6fusion15FusionCallbacksIS1R_NS1Z_17LinearCombinationISL_fSL_fLNS_15FloatRoundStyleE2EEES1T_S1W_JEEENSA_5SM1004TMEM4LOAD26SM100_TMEM_LOAD_32dp32b64xENSA_20SM90_TMA_LOAD_IM2COLES1I_NSA_39AutoVectorizingCopyWithAssumedAlignmentILi128EEENSA_21SM90_TMA_STORE_IM2COLES1I_S2B_S2B_EEEvvEEEEvNT_6ParamsE,"ax",@progbits
	.align	128
.text._ZN7cutlass13device_kernelINS_4conv6kernel13ConvUniversalINS1_16ConvProblemShapeILNS1_8OperatorE0ELi2EEENS1_10collective14CollectiveConvINS1_47MainloopSm100TmaUmmaWarpSpecializedImplicitGemmILS5_0ELi20ELi2ELi1ELi2EN4cute5tupleIJNSA_1CILi2EEENSC_ILi1EEESE_EEEEENSB_IJNSC_ILi256EEENSC_ILi64EEENSB_IJSI_EEEEEENS_12float_e4m3_tESL_NSA_8TiledMMAINSA_8MMA_AtomIJNSA_10MMA_TraitsINSA_25SM100_MMA_F8F6F4_2x1SM_SSEJSL_SL_fSH_SI_NSA_17integral_constantINSA_4UMMA5MajorELSS_0EEEST_NSQ_INSR_7ScaleInELSU_0EEESV_EEEEEENSA_6LayoutINSB_IJSE_SE_SE_EEENSB_IJNSC_ILi0EEES10_S10_EEEEENSB_IJNSA_10UnderscoreES13_S13_EEEEENS7_6detail27Sm100ImplicitGemmTileTraitsINSA_25SM100_TMA_2SM_LOAD_IM2COLENSA_14ComposedLayoutINSA_7SwizzleILi2ELi4ELi3EEENSA_18smem_ptr_flag_bitsILi8EEENSY_INSB_IJNSC_ILi8EEESI_EEENSB_IJSI_SE_EEEEEEEvEENS17_INSA_18SM100_TMA_2SM_LOADES1I_vEEEENS_8epilogue10collective18CollectiveEpilogueINS1N_23Sm100TmaWarpSpecializedILi1ELi1ELi64ELb0ELb0EEEJNSB_IJNSC_ILi128EEESI_SJ_EEENSB_IJNSY_IS1S_SE_EENSY_ISI_SE_EEEEESL_NSB_IJNSB_IJlllEEESE_S10_EEESL_S1Y_NS1N_6fusion15FusionCallbacksIS1R_NS1Z_17LinearCombinationISL_fSL_fLNS_15FloatRoundStyleE2EEES1T_S1W_JEEENSA_5SM1004TMEM4LOAD26SM100_TMEM_LOAD_32dp32b64xENSA_20SM90_TMA_LOAD_IM2COLES1I_NSA_39AutoVectorizingCopyWithAssumedAlignmentILi128EEENSA_21SM90_TMA_STORE_IM2COLES1I_S2B_S2B_EEEvvEEEEvNT_6ParamsE:
        .type           _ZN7cutlass13device_kernelINS_4conv6kernel13ConvUniversalINS1_16ConvProblemShapeILNS1_8OperatorE0ELi2EEENS1_10collective14CollectiveConvINS1_47MainloopSm100TmaUmmaWarpSpecializedImplicitGemmILS5_0ELi20ELi2ELi1ELi2EN4cute5tupleIJNSA_1CILi2EEENSC_ILi1EEESE_EEEEENSB_IJNSC_ILi256EEENSC_ILi64EEENSB_IJSI_EEEEEENS_12float_e4m3_tESL_NSA_8TiledMMAINSA_8MMA_AtomIJNSA_10MMA_TraitsINSA_25SM100_MMA_F8F6F4_2x1SM_SSEJSL_SL_fSH_SI_NSA_17integral_constantINSA_4UMMA5MajorELSS_0EEEST_NSQ_INSR_7ScaleInELSU_0EEESV_EEEEEENSA_6LayoutINSB_IJSE_SE_SE_EEENSB_IJNSC_ILi0EEES10_S10_EEEEENSB_IJNSA_10UnderscoreES13_S13_EEEEENS7_6detail27Sm100ImplicitGemmTileTraitsINSA_25SM100_TMA_2SM_LOAD_IM2COLENSA_14ComposedLayoutINSA_7SwizzleILi2ELi4ELi3EEENSA_18smem_ptr_flag_bitsILi8EEENSY_INSB_IJNSC_ILi8EEESI_EEENSB_IJSI_SE_EEEEEEEvEENS17_INSA_18SM100_TMA_2SM_LOADES1I_vEEEENS_8epilogue10collective18CollectiveEpilogueINS1N_23Sm100TmaWarpSpecializedILi1ELi1ELi64ELb0ELb0EEEJNSB_IJNSC_ILi128EEESI_SJ_EEENSB_IJNSY_IS1S_SE_EENSY_ISI_SE_EEEEESL_NSB_IJNSB_IJlllEEESE_S10_EEESL_S1Y_NS1N_6fusion15FusionCallbacksIS1R_NS1Z_17LinearCombinationISL_fSL_fLNS_15FloatRoundStyleE2EEES1T_S1W_JEEENSA_5SM1004TMEM4LOAD26SM100_TMEM_LOAD_32dp32b64xENSA_20SM90_TMA_LOAD_IM2COLES1I_NSA_39AutoVectorizingCopyWithAssumedAlignmentILi128EEENSA_21SM90_TMA_STORE_IM2COLES1I_S2B_S2B_EEEvvEEEEvNT_6ParamsE,@function
        .size           _ZN7cutlass13device_kernelINS_4conv6kernel13ConvUniversalINS1_16ConvProblemShapeILNS1_8OperatorE0ELi2EEENS1_10collective14CollectiveConvINS1_47MainloopSm100TmaUmmaWarpSpecializedImplicitGemmILS5_0ELi20ELi2ELi1ELi2EN4cute5tupleIJNSA_1CILi2EEENSC_ILi1EEESE_EEEEENSB_IJNSC_ILi256EEENSC_ILi64EEENSB_IJSI_EEEEEENS_12float_e4m3_tESL_NSA_8TiledMMAINSA_8MMA_AtomIJNSA_10MMA_TraitsINSA_25SM100_MMA_F8F6F4_2x1SM_SSEJSL_SL_fSH_SI_NSA_17integral_constantINSA_4UMMA5MajorELSS_0EEEST_NSQ_INSR_7ScaleInELSU_0EEESV_EEEEEENSA_6LayoutINSB_IJSE_SE_SE_EEENSB_IJNSC_ILi0EEES10_S10_EEEEENSB_IJNSA_10UnderscoreES13_S13_EEEEENS7_6detail27Sm100ImplicitGemmTileTraitsINSA_25SM100_TMA_2SM_LOAD_IM2COLENSA_14ComposedLayoutINSA_7SwizzleILi2ELi4ELi3EEENSA_18smem_ptr_flag_bitsILi8EEENSY_INSB_IJNSC_ILi8EEESI_EEENSB_IJSI_SE_EEEEEEEvEENS17_INSA_18SM100_TMA_2SM_LOADES1I_vEEEENS_8epilogue10collective18CollectiveEpilogueINS1N_23Sm100TmaWarpSpecializedILi1ELi1ELi64ELb0ELb0EEEJNSB_IJNSC_ILi128EEESI_SJ_EEENSB_IJNSY_IS1S_SE_EENSY_ISI_SE_EEEEESL_NSB_IJNSB_IJlllEEESE_S10_EEESL_S1Y_NS1N_6fusion15FusionCallbacksIS1R_NS1Z_17LinearCombinationISL_fSL_fLNS_15FloatRoundStyleE2EEES1T_S1W_JEEENSA_5SM1004TMEM4LOAD26SM100_TMEM_LOAD_32dp32b64xENSA_20SM90_TMA_LOAD_IM2COLES1I_NSA_39AutoVectorizingCopyWithAssumedAlignmentILi128EEENSA_21SM90_TMA_STORE_IM2COLES1I_S2B_S2B_EEEvvEEEEvNT_6ParamsE,(.L_x_188 - _ZN7cutlass13device_kernelINS_4conv6kernel13ConvUniversalINS1_16ConvProblemShapeILNS1_8OperatorE0ELi2EEENS1_10collective14CollectiveConvINS1_47MainloopSm100TmaUmmaWarpSpecializedImplicitGemmILS5_0ELi20ELi2ELi1ELi2EN4cute5tupleIJNSA_1CILi2EEENSC_ILi1EEESE_EEEEENSB_IJNSC_ILi256EEENSC_ILi64EEENSB_IJSI_EEEEEENS_12float_e4m3_tESL_NSA_8TiledMMAINSA_8MMA_AtomIJNSA_10MMA_TraitsINSA_25SM100_MMA_F8F6F4_2x1SM_SSEJSL_SL_fSH_SI_NSA_17integral_constantINSA_4UMMA5MajorELSS_0EEEST_NSQ_INSR_7ScaleInELSU_0EEESV_EEEEEENSA_6LayoutINSB_IJSE_SE_SE_EEENSB_IJNSC_ILi0EEES10_S10_EEEEENSB_IJNSA_10UnderscoreES13_S13_EEEEENS7_6detail27Sm100ImplicitGemmTileTraitsINSA_25SM100_TMA_2SM_LOAD_IM2COLENSA_14ComposedLayoutINSA_7SwizzleILi2ELi4ELi3EEENSA_18smem_ptr_flag_bitsILi8EEENSY_INSB_IJNSC_ILi8EEESI_EEENSB_IJSI_SE_EEEEEEEvEENS17_INSA_18SM100_TMA_2SM_LOADES1I_vEEEENS_8epilogue10collective18CollectiveEpilogueINS1N_23Sm100TmaWarpSpecializedILi1ELi1ELi64ELb0ELb0EEEJNSB_IJNSC_ILi128EEESI_SJ_EEENSB_IJNSY_IS1S_SE_EENSY_ISI_SE_EEEEESL_NSB_IJNSB_IJlllEEESE_S10_EEESL_S1Y_NS1N_6fusion15FusionCallbacksIS1R_NS1Z_17LinearCombinationISL_fSL_fLNS_15FloatRoundStyleE2EEES1T_S1W_JEEENSA_5SM1004TMEM4LOAD26SM100_TMEM_LOAD_32dp32b64xENSA_20SM90_TMA_LOAD_IM2COLES1I_NSA_39AutoVectorizingCopyWithAssumedAlignmentILi128EEENSA_21SM90_TMA_STORE_IM2COLES1I_S2B_S2B_EEEvvEEEEvNT_6ParamsE)
        .other          _ZN7cutlass13device_kernelINS_4conv6kernel13ConvUniversalINS1_16ConvProblemShapeILNS1_8OperatorE0ELi2EEENS1_10collective14CollectiveConvINS1_47MainloopSm100TmaUmmaWarpSpecializedImplicitGemmILS5_0ELi20ELi2ELi1ELi2EN4cute5tupleIJNSA_1CILi2EEENSC_ILi1EEESE_EEEEENSB_IJNSC_ILi256EEENSC_ILi64EEENSB_IJSI_EEEEEENS_12float_e4m3_tESL_NSA_8TiledMMAINSA_8MMA_AtomIJNSA_10MMA_TraitsINSA_25SM100_MMA_F8F6F4_2x1SM_SSEJSL_SL_fSH_SI_NSA_17integral_constantINSA_4UMMA5MajorELSS_0EEEST_NSQ_INSR_7ScaleInELSU_0EEESV_EEEEEENSA_6LayoutINSB_IJSE_SE_SE_EEENSB_IJNSC_ILi0EEES10_S10_EEEEENSB_IJNSA_10UnderscoreES13_S13_EEEEENS7_6detail27Sm100ImplicitGemmTileTraitsINSA_25SM100_TMA_2SM_LOAD_IM2COLENSA_14ComposedLayoutINSA_7SwizzleILi2ELi4ELi3EEENSA_18smem_ptr_flag_bitsILi8EEENSY_INSB_IJNSC_ILi8EEESI_EEENSB_IJSI_SE_EEEEEEEvEENS17_INSA_18SM100_TMA_2SM_LOADES1I_vEEEENS_8epilogue10collective18CollectiveEpilogueINS1N_23Sm100TmaWarpSpecializedILi1ELi1ELi64ELb0ELb0EEEJNSB_IJNSC_ILi128EEESI_SJ_EEENSB_IJNSY_IS1S_SE_EENSY_ISI_SE_EEEEESL_NSB_IJNSB_IJlllEEESE_S10_EEESL_S1Y_NS1N_6fusion15FusionCallbacksIS1R_NS1Z_17LinearCombinationISL_fSL_fLNS_15FloatRoundStyleE2EEES1T_S1W_JEEENSA_5SM1004TMEM4LOAD26SM100_TMEM_LOAD_32dp32b64xENSA_20SM90_TMA_LOAD_IM2COLES1I_NSA_39AutoVectorizingCopyWithAssumedAlignmentILi128EEENSA_21SM90_TMA_STORE_IM2COLES1I_S2B_S2B_EEEvvEEEEvNT_6ParamsE,@"STO_CUDA_ENTRY STV_DEFAULT"
_ZN7cutlass13device_kernelINS_4conv6kernel13ConvUniversalINS1_16ConvProblemShapeILNS1_8OperatorE0ELi2EEENS1_10collective14CollectiveConvINS1_47MainloopSm100TmaUmmaWarpSpecializedImplicitGemmILS5_0ELi20ELi2ELi1ELi2EN4cute5tupleIJNSA_1CILi2EEENSC_ILi1EEESE_EEEEENSB_IJNSC_ILi256EEENSC_ILi64EEENSB_IJSI_EEEEEENS_12float_e4m3_tESL_NSA_8TiledMMAINSA_8MMA_AtomIJNSA_10MMA_TraitsINSA_25SM100_MMA_F8F6F4_2x1SM_SSEJSL_SL_fSH_SI_NSA_17integral_constantINSA_4UMMA5MajorELSS_0EEEST_NSQ_INSR_7ScaleInELSU_0EEESV_EEEEEENSA_6LayoutINSB_IJSE_SE_SE_EEENSB_IJNSC_ILi0EEES10_S10_EEEEENSB_IJNSA_10UnderscoreES13_S13_EEEEENS7_6detail27Sm100ImplicitGemmTileTraitsINSA_25SM100_TMA_2SM_LOAD_IM2COLENSA_14ComposedLayoutINSA_7SwizzleILi2ELi4ELi3EEENSA_18smem_ptr_flag_bitsILi8EEENSY_INSB_IJNSC_ILi8EEESI_EEENSB_IJSI_SE_EEEEEEEvEENS17_INSA_18SM100_TMA_2SM_LOADES1I_vEEEENS_8epilogue10collective18CollectiveEpilogueINS1N_23Sm100TmaWarpSpecializedILi1ELi1ELi64ELb0ELb0EEEJNSB_IJNSC_ILi128EEESI_SJ_EEENSB_IJNSY_IS1S_SE_EENSY_ISI_SE_EEEEESL_NSB_IJNSB_IJlllEEESE_S10_EEESL_S1Y_NS1N_6fusion15FusionCallbacksIS1R_NS1Z_17LinearCombinationISL_fSL_fLNS_15FloatRoundStyleE2EEES1T_S1W_JEEENSA_5SM1004TMEM4LOAD26SM100_TMEM_LOAD_32dp32b64xENSA_20SM90_TMA_LOAD_IM2COLES1I_NSA_39AutoVectorizingCopyWithAssumedAlignmentILi128EEENSA_21SM90_TMA_STORE_IM2COLES1I_S2B_S2B_EEEvvEEEEvNT_6ParamsE:
[----:B------:R-:W1:Y:S01]  /*0000*/  LDC R1, c[0x0][0x37c] ;  /* 0x0000df00ff017b82 */ /* 0x000e620000000800 */
[----:B------:R-:W2:Y:S01]  /*0010*/  S2R R142, SR_TID.X ;  /* 0x00000000008e7919 */ /* 0x000ea20000002100 */
[----:B------:R-:W3:Y:S06]  /*0020*/  LDCU.64 UR8, c[0x0][0x890] ;  /* 0x00011200ff0877ac */ /* 0x000eec0008000a00 */
[----:B------:R-:W4:Y:S01]  /*0030*/  S2UR UR4, SR_CgaCtaId ;  /* 0x00000000000479c3 */ /* 0x000f220000008800 */
[----:B-1----:R-:W-:Y:S01]  /*0040*/  VIADD R1, R1, 0xfffffff8 ;  /* 0xfffffff801017836 */ /* 0x002fe20000000000 */
[----:B------:R-:W-:-:S02]  /*0050*/  PRMT R156, RZ, 0x7610, R156 ;  /* 0x00007610ff9c7816 */ /* 0x000fc4000000009c */
[----:B------:R-:W-:Y:S02]  /*0060*/  ELECT P1, URZ, PT ;  /* 0x0000000000ff782f */ /* 0x000fe40003820000 */
[----:B------:R-:W-:Y:S01]  /*0070*/  R2UR UR43, R1 ;  /* 0x00000000012b72ca */ /* 0x000fe200000e0000 */
[----:B---3--:R-:W-:-:S04]  /*0080*/  UISETP.NE.U32.AND UP0, UPT, UR8, URZ, UPT ;  /* 0x000000ff0800728c */ /* 0x008fc8000bf05070 */
[----:B------:R-:W-:Y:S02]  /*0090*/  UISETP.NE.AND.EX UP0, UPT, UR9, URZ, UPT, UP0 ;  /* 0x000000ff0900728c */ /* 0x000fe4000bf05300 */
[----:B----4-:R-:W-:Y:S02]  /*00a0*/  ULOP3.LUT UR31, UR4, 0x1, URZ, 0xc0, !UPT ;  /* 0x00000001041f7892 */ /* 0x010fe4000f8ec0ff */
[----:B------:R-:W-:Y:S01]  /*00b0*/  ULOP3.LUT UR30, UR4, 0x1, URZ, 0x3c, !UPT ;  /* 0x00000001041e7892 */ /* 0x000fe2000f8e3cff */
[----:B--2---:R-:W-:-:S05]  /*00c0*/  SHF.R.U32.HI R157, RZ, 0x5, R142 ;  /* 0x00000005ff9d7819 */ /* 0x004fca000001168e */
[----:B------:R-:W1:Y:S02]  /*00d0*/  SHFL.IDX PT, R0, R157, RZ, 0x1f ;  /* 0x00001fff9d007589 */ /* 0x000e6400000e0000 */
[----:B-1----:R-:W-:Y:S01]  /*00e0*/  R2UR UR18, R0 ;  /* 0x00000000001272ca */ /* 0x002fe200000e0000 */
[----:B------:R-:W-:-:S14]  /*00f0*/  BRA.U UP0, `(.L_x_0) ;  /* 0x0000000100307547 */ /* 0x000fdc000b800000 */
[----:B------:R-:W1:Y:S02]  /*0100*/  LDCU.64 UR4, c[0x0][0x888] ;  /* 0x00011100ff0477ac */ /* 0x000e640008000a00 */
[----:B-1----:R-:W-:-:S04]  /*0110*/  UISETP.NE.U32.AND UP0, UPT, UR4, URZ, UPT ;  /* 0x000000ff0400728c */ /* 0x002fc8000bf05070 */
[----:B------:R-:W-:-:S09]  /*0120*/  UISETP.NE.AND.EX UP0, UPT, UR5, URZ, UPT, UP0 ;  /* 0x000000ff0500728c */ /* 0x000fd2000bf05300 */
[----:B------:R-:W-:Y:S05]  /*0130*/  BRA.U !UP0, `(.L_x_1) ;  /* 0x0000000108147547 */ /* 0x000fea000b800000 */
[----:B------:R-:W1:Y:S01]  /*0140*/  LDC.64 R2, c[0x0][0x888] ;  /* 0x00022200ff027b82 */ /* 0x000e620000000a00 */
[----:B------:R-:W1:Y:S02]  /*0150*/  LDCU.64 UR4, c[0x0][0x358] ;  /* 0x00006b00ff0477ac */ /* 0x000e640008000a00 */
[----:B-1----:R1:W5:Y:S01]  /*0160*/  LDG.E R71, desc[UR4][R2.64] ;  /* 0x0000000402477981 */ /* 0x002362000c1e1900 */
[----:B------:R-:W-:Y:S01]  /*0170*/  HFMA2 R156, -RZ, RZ, 0, 5.9604644775390625e-08 ;  /* 0x00000001ff9c7431 */ /* 0x000fe200000001ff */
[----:B------:R-:W-:Y:S05]  /*0180*/  BRA `(.L_x_0) ;  /* 0x00000000000c7947 */ /* 0x000fea0003800000 */
.L_x_1:
[----:B------:R-:W1:Y:S01]  /*0190*/  LDCU UR4, c[0x0][0x880] ;  /* 0x00011000ff0477ac */ /* 0x000e620008000800 */
[----:B------:R-:W-:Y:S01]  /*01a0*/  HFMA2 R156, -RZ, RZ, 0, 5.9604644775390625e-08 ;  /* 0x00000001ff9c7431 */ /* 0x000fe200000001ff */
[----:B-1----:R-:W-:-:S07]  /*01b0*/  MOV R71, UR4 ;  /* 0x0000000400477c02 */ /* 0x002fce0008000f00 */
.L_x_0:
[----:B------:R-:W2:Y:S02]  /*01c0*/  LDCU.64 UR4, c[0x0][0x8b0] ;  /* 0x00011600ff0477ac */ /* 0x000ea40008000a00 */
[----:B--2---:R-:W-:-:S04]  /*01d0*/  UISETP.NE.U32.AND UP0, UPT, UR4, URZ, UPT ;  /* 0x000000ff0400728c */ /* 0x004fc8000bf05070 */
[----:B------:R-:W-:-:S09]  /*01e0*/  UISETP.NE.AND.EX UP0, UPT, UR5, URZ, UPT, UP0 ;  /* 0x000000ff0500728c */ /* 0x000fd2000bf05300 */
[----:B------:R-:W-:Y:S05]  /*01f0*/  BRA.U UP0, `(.L_x_2) ;  /* 0x0000000100287547 */ /* 0x000fea000b800000 */
[----:B------:R-:W2:Y:S02]  /*0200*/  LDCU.64 UR4, c[0x0][0x8a8] ;  /* 0x00011500ff0477ac */ /* 0x000ea40008000a00 */
[----:B--2---:R-:W-:-:S04]  /*0210*/  UISETP.NE.U32.AND UP0, UPT, UR4, URZ, UPT ;  /* 0x000000ff0400728c */ /* 0x004fc8000bf05070 */
[----:B------:R-:W-:-:S09]  /*0220*/  UISETP.NE.AND.EX UP0, UPT, UR5, URZ, UPT, UP0 ;  /* 0x000000ff0500728c */ /* 0x000fd2000bf05300 */
[----:B------:R-:W-:Y:S05]  /*0230*/  BRA.U !UP0, `(.L_x_3) ;  /* 0x0000000108107547 */ /* 0x000fea000b800000 */
[----:B-1----:R-:W1:Y:S01]  /*0240*/  LDC.64 R2, c[0x0][0x8a8] ;  /* 0x00022a00ff027b82 */ /* 0x002e620000000a00 */
[----:B------:R-:W1:Y:S02]  /*0250*/  LDCU.64 UR4, c[0x0][0x358] ;  /* 0x00006b00ff0477ac */ /* 0x000e640008000a00 */
[----:B-1----:R2:W5:Y:S01]  /*0260*/  LDG.E R70, desc[UR4][R2.64] ;  /* 0x0000000402467981 */ /* 0x002562000c1e1900 */
[----:B------:R-:W-:Y:S05]  /*0270*/  BRA `(.L_x_2) ;  /* 0x0000000000087947 */ /* 0x000fea0003800000 */
.L_x_3:
[----:B------:R-:W2:Y:S02]  /*0280*/  LDCU UR4, c[0x0][0x8a0] ;  /* 0x00011400ff0477ac */ /* 0x000ea40008000800 */
[----:B--2---:R-:W-:Y:S02]  /*0290*/  MOV R70, UR4 ;  /* 0x0000000400467c02 */ /* 0x004fe40008000f00 */
.L_x_2:
[----:B------:R-:W-:Y:S01]  /*02a0*/  IMAD.U32 R0, RZ, RZ, UR18 ;  /* 0x00000012ff007e24 */ /* 0x000fe2000f8e00ff */
[----:B------:R-:W-:Y:S04]  /*02b0*/  BSSY.RECONVERGENT B0, `(.L_x_4) ;  /* 0x000000c000007945 */ /* 0x000fe80003800200 */
[C---:B------:R-:W-:Y:S02]  /*02c0*/  ISETP.NE.OR P2, PT, R0.reuse, 0x1, !P1 ;  /* 0x000000010000780c */ /* 0x040fe40004f45670 */
[----:B------:R-:W-:-:S11]  /*02d0*/  ISETP.NE.OR P0, PT, R0, 0x3, !P1 ;  /* 0x000000030000780c */ /* 0x000fd60004f05670 */
[----:B------:R-:W-:Y:S05]  /*02e0*/  @P2 BRA `(.L_x_5) ;  /* 0x0000000000202947 */ /* 0x000fea0003800000 */
[----:B------:R-:W3:Y:S02]  /*02f0*/  LDCU.64 UR4, c[0x0][0x348] ;  /* 0x00006900ff0477ac */ /* 0x000ee40008000a00 */
[----:B---3--:R-:W-:Y:S02]  /*0300*/  UIADD3 UR6, UP1, UPT, UR4, 0x80, URZ ;  /* 0x0000008004067890 */ /* 0x008fe4000ff3e0ff */
[----:B------:R-:W-:Y:S02]  /*0310*/  UIADD3 UR4, UP0, UPT, UR4, 0x180, URZ ;  /* 0x0000018004047890 */ /* 0x000fe4000ff1e0ff */
[----:B------:R-:W-:Y:S02]  /*0320*/  UIADD3.X UR7, UPT, UPT, URZ, UR5, URZ, UP1, !UPT ;  /* 0x00000005ff077290 */ /* 0x000fe40008ffe4ff */
[----:B------:R-:W-:-:S07]  /*0330*/  UIADD3.X UR5, UPT, UPT, URZ, UR5, URZ, UP0, !UPT ;  /* 0x00000005ff057290 */ /* 0x000fce00087fe4ff */
[----:B------:R3:W-:Y:S02]  /*0340*/  UTMACCTL.PF [UR6] ;  /* 0x00000000060079b9 */ /* 0x0007e40008040000 */
[----:B------:R3:W-:Y:S02]  /*0350*/  UTMACCTL.PF [UR4] ;  /* 0x00000000040079b9 */ /* 0x0007e40008040000 */
[----:B---3--:R-:W-:Y:S01]  /*0360*/  NOP ;  /* 0x0000000000007918 */ /* 0x008fe20000000000 */
.L_x_5:
[----:B------:R-:W-:Y:S05]  /*0370*/  BSYNC.RECONVERGENT B0 ;  /* 0x0000000000007941 */ /* 0x000fea0003800200 */
.L_x_4:
[----:B------:R-:W-:Y:S04]  /*0380*/  BSSY.RECONVERGENT B0, `(.L_x_6) ;  /* 0x000000a000007945 */ /* 0x000fe80003800200 */
        /* <DEDUP_REMOVED lines=9> */
.L_x_7:
[----:B------:R-:W-:Y:S05]  /*0420*/  BSYNC.RECONVERGENT B0 ;  /* 0x0000000000007941 */ /* 0x000fea0003800200 */
.L_x_6:
[----:B------:R-:W3:Y:S01]  /*0430*/  LDCU.64 UR4, c[0x0][0x888] ;  /* 0x00011100ff0477ac */ /* 0x000ee20008000a00 */
[----:B------:R-:W-:Y:S02]  /*0440*/  UISETP.EQ.U32.AND UP1, UPT, UR8, URZ, UPT ;  /* 0x000000ff0800728c */ /* 0x000fe4000bf22070 */
[----:B------:R-:W-:Y:S02]  /*0450*/  UPLOP3.LUT UP3, UPT, UPT, UPT, UPT, 0x80, 0x8 ;  /* 0x000000000008789c */ /* 0x000fe40003f6f070 */
[----:B---3--:R-:W-:-:S04]  /*0460*/  UISETP.NE.U32.AND UP0, UPT, UR4, URZ, UPT ;  /* 0x000000ff0400728c */ /* 0x008fc8000bf05070 */
[----:B------:R-:W-:-:S04]  /*0470*/  UISETP.NE.AND.EX UP2, UPT, UR5, URZ, UPT, UP0 ;  /* 0x000000ff0500728c */ /* 0x000fc8000bf45300 */
[----:B------:R-:W-:-:S04]  /*0480*/  UISETP.EQ.OR.EX UP4, UPT, UR9, URZ, !UP2, UP1 ;  /* 0x000000ff0900728c */ /* 0x000fc8000d782710 */
[----:B------:R-:W-:-:S06]  /*0490*/  UP2UR UR4, UPR, URZ, 0x10 ;  /* 0x00000010ff047883 */ /* 0x000fcc0008000000 */
[----:B------:R-:W-:Y:S01]  /*04a0*/  MOV R161, UR4 ;  /* 0x0000000400a17c02 */ /* 0x000fe20008000f00 */
[----:B------:R-:W-:Y:S06]  /*04b0*/  BRA.U !UP4, `(.L_x_8) ;  /* 0x000000010c207547 */ /* 0x000fec000b800000 */
[----:B------:R-:W-:Y:S01]  /*04c0*/  UISETP.NE.U32.AND UP1, UPT, UR8, URZ, UPT ;  /* 0x000000ff0800728c */ /* 0x000fe2000bf25070 */
[----:B-----5:R-:W-:Y:S01]  /*04d0*/  FSETP.NEU.AND P0, PT, R71, RZ, PT ;  /* 0x000000ff4700720b */ /* 0x020fe20003f0d000 */
[----:B------:R-:W-:Y:S02]  /*04e0*/  USEL UR4, URZ, 0xffffffff, UP2 ;  /* 0xffffffffff047887 */ /* 0x000fe40009000000 */
[----:B------:R-:W-:-:S10]  /*04f0*/  UISETP.NE.AND.EX UP1, UPT, UR9, URZ, UPT, UP1 ;  /* 0x000000ff0900728c */ /* 0x000fd4000bf25310 */
[----:B------:R-:W-:Y:S01]  /*0500*/  VOTEU.ANY UP0, P0 ;  /* 0x0000000000ff7886 */ /* 0x000fe20000000100 */
[----:B------:R-:W-:-:S04]  /*0510*/  @!UP1 USEL UR4, URZ, 0xffffffff, UP0 ;  /* 0xffffffffff049887 */ /* 0x000fc80008000000 */
[----:B------:R-:W-:-:S04]  /*0520*/  ULOP3.LUT UR4, UR4, 0x1, URZ, 0xc0, !UPT ;  /* 0x0000000104047892 */ /* 0x000fc8000f8ec0ff */
[----:B------:R-:W-:-:S11]  /*0530*/  UISETP.NE.U32.AND UP3, UPT, UR4, 0x1, UPT ;  /* 0x000000010400788c */ /* 0x000fd6000bf65070 */
.L_x_8:
[----:B------:R-:W3:Y:S01]  /*0540*/  SHFL.IDX PT, R0, R157, RZ, 0x1f ;  /* 0x00001fff9d007589 */ /* 0x000ee200000e0000 */
[----:B------:R-:W-:Y:S02]  /*0550*/  UISETP.NE.AND UP5, UPT, UR18, 0x2, UPT ;  /* 0x000000021200788c */ /* 0x000fe4000bfa5270 */
[----:B------:R-:W-:Y:S02]  /*0560*/  UISETP.NE.AND UP0, UPT, UR18, 0x2, UPT ;  /* 0x000000021200788c */ /* 0x000fe4000bf05270 */
[----:B------:R-:W-:Y:S02]  /*0570*/  UISETP.NE.OR UP1, UPT, UR31, URZ, UP5 ;  /* 0x000000ff1f00728c */ /* 0x000fe4000af25670 */
[----:B------:R-:W-:-:S04]  /*0580*/  USEL UR38, URZ, 0x1, UP0 ;  /* 0x00000001ff267887 */ /* 0x000fc80008000000 */
[----:B------:R-:W-:Y:S02]  /*0590*/  PLOP3.LUT P3, PT, P1, PT, UP1, 0xae, 0xea ;  /* 0x0000000000ea781c */ /* 0x000fe40000f6f51e */
[----:B---3--:R-:W-:-:S13]  /*05a0*/  ISETP.NE.AND P0, PT, R0, RZ, PT ;  /* 0x000000ff0000720c */ /* 0x008fda0003f05270 */
[----:B------:R-:W-:Y:S05]  /*05b0*/  @P0 BRA `(.L_x_9) ;  /* 0x0000000000d40947 */ /* 0x000fea0003800000 */
[----:B------:R-:W-:Y:S01]  /*05c0*/  ELECT P0, URZ, PT ;  /* 0x0000000000ff782f */ /* 0x000fe20003800000 */
[----:B------:R-:W-:-:S12]  /*05d0*/  BSSY.RECONVERGENT B0, `(.L_x_9) ;  /* 0x0000033000007945 */ /* 0x000fd80003800200 */
[----:B------:R-:W-:Y:S05]  /*05e0*/  @!P0 BRA `(.L_x_10) ;  /* 0x0000000000c48947 */ /* 0x000fea0003800000 */
[----:B------:R-:W3:Y:S01]  /*05f0*/  S2UR UR5, SR_CgaCtaId ;  /* 0x00000000000579c3 */ /* 0x000ee20000008800 */
[----:B------:R-:W-:Y:S01]  /*0600*/  UMOV UR4, 0x400 ;  /* 0x0000040000047882 */ /* 0x000fe20000000000 */
[----:B------:R-:W-:Y:S02]  /*0610*/  UMOV UR6, 0x1 ;  /* 0x0000000100067882 */ /* 0x000fe40000000000 */
[----:B------:R-:W-:-:S04]  /*0620*/  UIADD3 UR6, UPT, UPT, -UR6, 0x100000, URZ ;  /* 0x0010000006067890 */ /* 0x000fc8000fffe1ff */
[----:B------:R-:W-:Y:S02]  /*0630*/  USHF.L.U32 UR7, UR6, 0xb, URZ ;  /* 0x0000000b06077899 */ /* 0x000fe400080006ff */
[----:B------:R-:W-:Y:S02]  /*0640*/  USHF.L.U32 UR6, UR6, 0x1, URZ ;  /* 0x0000000106067899 */ /* 0x000fe400080006ff */
[----:B---3--:R-:W-:Y:S01]  /*0650*/  ULEA UR4, UR5, UR4, 0x18 ;  /* 0x0000000405047291 */ /* 0x008fe2000f8ec0ff */
[----:B------:R-:W3:Y:S11]  /*0660*/  FENCE.VIEW.ASYNC.S ;  /* 0x00000000000073c6 */ /* 0x000ef60000000000 */
[----:B---3--:R3:W4:Y:S01]  /*0670*/  SYNCS.EXCH.64 URZ, [UR4], UR6 ;  /* 0x0000000604ff75b2 */ /* 0x0087220008000100 */
[----:B------:R3:W1:Y:S01]  /*0680*/  SYNCS.EXCH.64 URZ, [UR4+0xa0], UR6 ;  /* 0x0000a00604ff75b2 */ /* 0x0006620008000100 */
        /* <DEDUP_REMOVED lines=37> */
[----:B------:R3:W1:Y:S02]  /*08e0*/  SYNCS.EXCH.64 URZ, [UR4+0x138], UR6 ;  /* 0x0001380604ff75b2 */ /* 0x0006640008000100 */
[----:B---34-:R-:W-:Y:S01]  /*08f0*/  NOP ;  /* 0x0000000000007918 */ /* 0x018fe20000000000 */
.L_x_10:
[----:B------:R-:W-:Y:S05]  /*0900*/  BSYNC.RECONVERGENT B0 ;  /* 0x0000000000007941 */ /* 0x000fea0003800200 */
.L_x_9:
[----:B------:R-:W3:Y:S01]  /*0910*/  SHFL.IDX PT, R0, R157, RZ, 0x1f ;  /* 0x00001fff9d007589 */ /* 0x000ee200000e0000 */
[----:B------:R-:W-:Y:S01]  /*0920*/  NOP ;  /* 0x0000000000007918 */ /* 0x000fe20000000000 */
[----:B---3--:R-:W-:-:S13]  /*0930*/  ISETP.NE.AND P0, PT, R0, 0x1, PT ;  /* 0x000000010000780c */ /* 0x008fda0003f05270 */
[----:B------:R-:W-:Y:S05]  /*0940*/  @P0 BRA `(.L_x_11) ;  /* 0x0000000000400947 */ /* 0x000fea0003800000 */
[----:B------:R-:W3:Y:S01]  /*0950*/  S2UR UR5, SR_CgaCtaId ;  /* 0x00000000000579c3 */ /* 0x000ee20000008800 */
[----:B------:R-:W-:Y:S01]  /*0960*/  UMOV UR4, 0x400 ;  /* 0x0000040000047882 */ /* 0x000fe20000000000 */
[----:B------:R-:W-:Y:S01]  /*0970*/  UMOV UR8, 0x20 ;  /* 0x0000002000087882 */ /* 0x000fe20000000000 */
[----:B------:R-:W-:Y:S01]  /*0980*/  UMOV UR6, 0x80 ;  /* 0x0000008000067882 */ /* 0x000fe20000000000 */
[----:B------:R-:W-:-:S04]  /*0990*/  UIADD3 UR8, UPT, UPT, -UR8, 0x100000, URZ ;  /* 0x0010000008087890 */ /* 0x000fc8000fffe1ff */
[----:B------:R-:W-:Y:S02]  /*09a0*/  USHF.L.U32 UR9, UR8, 0xb, URZ ;  /* 0x0000000b08097899 */ /* 0x000fe400080006ff */
[----:B------:R-:W-:Y:S02]  /*09b0*/  USHF.L.U32 UR8, UR8, 0x1, URZ ;  /* 0x0000000108087899 */ /* 0x000fe400080006ff */
[----:B------:R-:W-:-:S04]  /*09c0*/  UIADD3 UR6, UPT, UPT, -UR6, 0x100000, URZ ;  /* 0x0010000006067890 */ /* 0x000fc8000fffe1ff */
[----:B------:R-:W-:Y:S02]  /*09d0*/  USHF.L.U32 UR7, UR6, 0xb, URZ ;  /* 0x0000000b06077899 */ /* 0x000fe400080006ff */
[----:B------:R-:W-:Y:S01]  /*09e0*/  USHF.L.U32 UR6, UR6, 0x1, URZ ;  /* 0x0000000106067899 */ /* 0x000fe200080006ff */
[----:B------:R-:W-:Y:S01]  /*09f0*/  ELECT P0, URZ, PT ;  /* 0x0000000000ff782f */ /* 0x000fe20003800000 */
[----:B---3--:R-:W-:Y:S01]  /*0a00*/  ULEA UR4, UR5, UR4, 0x18 ;  /* 0x0000000405047291 */ /* 0x008fe2000f8ec0ff */
[----:B------:R-:W3:Y:S11]  /*0a10*/  FENCE.VIEW.ASYNC.S ;  /* 0x00000000000073c6 */ /* 0x000ef60000000000 */
[----:B---3--:R3:W4:Y:S01]  /*0a20*/  SYNCS.EXCH.64 URZ, [UR4+0x140], UR8 ;  /* 0x0001400804ff75b2 */ /* 0x0087220008000100 */
[----:B------:R3:W1:Y:S01]  /*0a30*/  SYNCS.EXCH.64 URZ, [UR4+0x148], UR6 ;  /* 0x0001480604ff75b2 */ /* 0x0006620008000100 */
[----:B------:R-:W-:Y:S01]  /*0a40*/  NOP ;  /* 0x0000000000007918 */ /* 0x000fe20000000000 */
.L_x_11:
[----:B------:R-:W2:Y:S01]  /*0a50*/  SHFL.IDX PT, R0, R157, RZ, 0x1f ;  /* 0x00001fff9d007589 */ /* 0x000ea200000e0000 */
[----:B------:R-:W-:Y:S01]  /*0a60*/  NOP ;  /* 0x0000000000007918 */ /* 0x000fe20000000000 */
[----:B--2---:R-:W-:-:S13]  /*0a70*/  ISETP.NE.AND P0, PT, R0, 0x3, PT ;  /* 0x000000030000780c */ /* 0x004fda0003f05270 */
[----:B------:R-:W-:Y:S05]  /*0a80*/  @P0 BRA `(.L_x_12) ;  /* 0x0000000000300947 */ /* 0x000fea0003800000 */
[----:B------:R-:W2:Y:S01]  /*0a90*/  S2UR UR5, SR_CgaCtaId ;  /* 0x00000000000579c3 */ /* 0x000ea20000008800 */
[----:B---3--:R-:W-:Y:S01]  /*0aa0*/  UMOV UR4, 0x400 ;  /* 0x0000040000047882 */ /* 0x008fe20000000000 */
[----:B------:R-:W-:Y:S01]  /*0ab0*/  UMOV UR6, 0x20 ;  /* 0x0000002000067882 */ /* 0x000fe20000000000 */
[----:B------:R-:W-:Y:S01]  /*0ac0*/  ELECT P0, URZ, PT ;  /* 0x0000000000ff782f */ /* 0x000fe20003800000 */
[----:B------:R-:W-:-:S04]  /*0ad0*/  UIADD3 UR6, UPT, UPT, -UR6, 0x100000, URZ ;  /* 0x0010000006067890 */ /* 0x000fc8000fffe1ff */
[----:B------:R-:W-:Y:S02]  /*0ae0*/  USHF.L.U32 UR7, UR6, 0xb, URZ ;  /* 0x0000000b06077899 */ /* 0x000fe400080006ff */
[----:B------:R-:W-:Y:S02]  /*0af0*/  USHF.L.U32 UR6, UR6, 0x1, URZ ;  /* 0x0000000106067899 */ /* 0x000fe400080006ff */
[----:B--2---:R-:W-:Y:S01]  /*0b00*/  ULEA UR4, UR5, UR4, 0x18 ;  /* 0x0000000405047291 */ /* 0x004fe2000f8ec0ff */
[----:B------:R-:W2:Y:S11]  /*0b10*/  FENCE.VIEW.ASYNC.S ;  /* 0x00000000000073c6 */ /* 0x000eb60000000000 */
[----:B--2---:R2:W3:Y:S01]  /*0b20*/  SYNCS.EXCH.64 URZ, [UR4+0x150], UR6 ;  /* 0x0001500604ff75b2 */ /* 0x0044e20008000100 */
[----:B------:R2:W1:Y:S01]  /*0b30*/  SYNCS.EXCH.64 URZ, [UR4+0x158], UR6 ;  /* 0x0001580604ff75b2 */ /* 0x0004620008000100 */
[----:B------:R-:W-:Y:S01]  /*0b40*/  NOP ;  /* 0x0000000000007918 */ /* 0x000fe20000000000 */
.L_x_12:
[----:B------:R-:W4:Y:S01]  /*0b50*/  SHFL.IDX PT, R0, R157, RZ, 0x1f ;  /* 0x00001fff9d007589 */ /* 0x000f2200000e0000 */
[----:B------:R-:W-:Y:S01]  /*0b60*/  NOP ;  /* 0x0000000000007918 */ /* 0x000fe20000000000 */
[----:B----4-:R-:W-:-:S13]  /*0b70*/  ISETP.NE.AND P0, PT, R0, 0x4, PT ;  /* 0x000000040000780c */ /* 0x010fda0003f05270 */
[----:B------:R-:W-:Y:S05]  /*0b80*/  @P0 BRA `(.L_x_13) ;  /* 0x0000000000440947 */ /* 0x000fea0003800000 */
[----:B------:R-:W4:Y:S01]  /*0b90*/  S2UR UR5, SR_CgaCtaId ;  /* 0x00000000000579c3 */ /* 0x000f220000008800 */
[----:B--23--:R-:W-:Y:S01]  /*0ba0*/  UMOV UR4, 0x1e0 ;  /* 0x000001e000047882 */ /* 0x00cfe20000000000 */
[----:B------:R-:W-:Y:S01]  /*0bb0*/  UMOV UR6, 0x400 ;  /* 0x0000040000067882 */ /* 0x000fe20000000000 */
[----:B------:R-:W-:Y:S01]  /*0bc0*/  USEL UR4, UR4, 0x1a0, UP3 ;  /* 0x000001a004047887 */ /* 0x000fe20009800000 */
[----:B------:R-:W-:Y:S01]  /*0bd0*/  UMOV UR8, 0x1 ;  /* 0x0000000100087882 */ /* 0x000fe20000000000 */
[----:B------:R-:W-:Y:S01]  /*0be0*/  ELECT P0, URZ, PT ;  /* 0x0000000000ff782f */ /* 0x000fe20003800000 */
[----:B------:R-:W-:-:S04]  /*0bf0*/  UIADD3 UR8, UPT, UPT, -UR8, 0x100000, URZ ;  /* 0x0010000008087890 */ /* 0x000fc8000fffe1ff */
[----:B------:R-:W-:Y:S02]  /*0c00*/  USHF.L.U32 UR9, UR8, 0xb, URZ ;  /* 0x0000000b08097899 */ /* 0x000fe400080006ff */
[----:B------:R-:W-:Y:S02]  /*0c10*/  USHF.L.U32 UR8, UR8, 0x1, URZ ;  /* 0x0000000108087899 */ /* 0x000fe400080006ff */
[----:B----4-:R-:W-:Y:S02]  /*0c20*/  ULEA UR6, UR5, UR6, 0x18 ;  /* 0x0000000605067291 */ /* 0x010fe4000f8ec0ff */
[----:B------:R-:W-:-:S04]  /*0c30*/  UIADD3 UR4, UPT, UPT, -UR4, 0x100000, URZ ;  /* 0x0010000004047890 */ /* 0x000fc8000fffe1ff */
[----:B------:R-:W-:Y:S02]  /*0c40*/  USHF.L.U32 UR5, UR4, 0xb, URZ ;  /* 0x0000000b04057899 */ /* 0x000fe400080006ff */
[----:B------:R-:W-:Y:S01]  /*0c50*/  USHF.L.U32 UR4, UR4, 0x1, URZ ;  /* 0x0000000104047899 */ /* 0x000fe200080006ff */
[----:B------:R-:W2:Y:S03]  /*0c60*/  FENCE.VIEW.ASYNC.S ;  /* 0x00000000000073c6 */ /* 0x000ea60000000000 */
[----:B--2---:R4:W2:Y:S08]  /*0c70*/  SYNCS.EXCH.64 URZ, [UR6+0x160], UR8 ;  /* 0x0001600806ff75b2 */ /* 0x0048b00008000100 */
[----:B------:R4:W3:Y:S02]  /*0c80*/  SYNCS.EXCH.64 URZ, [UR6+0x168], UR4 ;  /* 0x0001680406ff75b2 */ /* 0x0008e40008000100 */
[----:B----4-:R-:W-:Y:S01]  /*0c90*/  NOP ;  /* 0x0000000000007918 */ /* 0x010fe20000000000 */
.L_x_13:
[----:B------:R-:W4:Y:S01]  /*0ca0*/  SHFL.IDX PT, R0, R157, RZ, 0x1f ;  /* 0x00001fff9d007589 */ /* 0x000f2200000e0000 */
[----:B------:R-:W-:Y:S01]  /*0cb0*/  ISETP.NE.OR P1, PT, RZ, UR18, !P1 ;  /* 0x00000012ff007c0c */ /* 0x000fe2000cf25670 */
[----:B------:R-:W-:Y:S01]  /*0cc0*/  NOP ;  /* 0x0000000000007918 */ /* 0x000fe20000000000 */
[----:B----4-:R-:W-:-:S13]  /*0cd0*/  ISETP.NE.AND P0, PT, R0, 0x5, PT ;  /* 0x000000050000780c */ /* 0x010fda0003f05270 */
[----:B------:R-:W-:Y:S05]  /*0ce0*/  @P0 BRA `(.L_x_14) ;  /* 0x0000000000480947 */ /* 0x000fea0003800000 */
[----:B------:R-:W4:Y:S01]  /*0cf0*/  S2UR UR5, SR_CgaCtaId ;  /* 0x00000000000579c3 */ /* 0x000f220000008800 */
[----:B--23--:R-:W-:Y:S01]  /*0d00*/  UMOV UR4, 0x400 ;  /* 0x0000040000047882 */ /* 0x00cfe20000000000 */
        /* <DEDUP_REMOVED lines=9> */
[----:B----4-:R-:W-:Y:S01]  /*0da0*/  ULEA UR4, UR5, UR4, 0x18 ;  /* 0x0000000405047291 */ /* 0x010fe2000f8ec0ff */
[----:B------:R-:W2:Y:S11]  /*0db0*/  FENCE.VIEW.ASYNC.S ;  /* 0x00000000000073c6 */ /* 0x000eb60000000000 */
[----:B--2---:R4:W2:Y:S01]  /*0dc0*/  SYNCS.EXCH.64 URZ, [UR4+0x170], UR6 ;  /* 0x0001700604ff75b2 */ /* 0x0048a20008000100 */
[----:B------:R4:W3:Y:S01]  /*0dd0*/  SYNCS.EXCH.64 URZ, [UR4+0x180], UR8 ;  /* 0x0001800804ff75b2 */ /* 0x0008e20008000100 */
[----:B------:R4:W1:Y:S01]  /*0de0*/  SYNCS.EXCH.64 URZ, [UR4+0x178], UR6 ;  /* 0x0001780604ff75b2 */ /* 0x0008620008000100 */
[----:B------:R4:W1:Y:S02]  /*0df0*/  SYNCS.EXCH.64 URZ, [UR4+0x188], UR8 ;  /* 0x0001880804ff75b2 */ /* 0x0008640008000100 */
[----:B----4-:R-:W-:Y:S01]  /*0e00*/  NOP ;  /* 0x0000000000007918 */ /* 0x010fe20000000000 */
.L_x_14:
[----:B--23--:R-:W2:Y:S01]  /*0e10*/  S2UR UR7, SR_CgaCtaId ;  /* 0x00000000000779c3 */ /* 0x00cea20000008800 */
[----:B------:R-:W-:Y:S01]  /*0e20*/  VOTEU.ALL UP0, P1 ;  /* 0x0000000000ff7886 */ /* 0x000fe20000800000 */
[----:B------:R-:W-:Y:S01]  /*0e30*/  UMOV UR4, 0x20 ;  /* 0x0000002000047882 */ /* 0x000fe20000000000 */
[----:B------:R-:W-:Y:S01]  /*0e40*/  NOP ;  /* 0x0000000000007918 */ /* 0x000fe20000000000 */
[----:B-1----:R-:W-:Y:S01]  /*0e50*/  LOP3.LUT R3, R142, 0x1f, RZ, 0xc0, !PT ;  /* 0x0000001f8e037812 */ /* 0x002fe200078ec0ff */
[----:B------:R-:W-:Y:S01]  /*0e60*/  UISETP.NE.AND UP4, UPT, UR18, URZ, UPT ;  /* 0x000000ff1200728c */ /* 0x000fe2000bf85270 */
[----:B------:R-:W-:Y:S01]  /*0e70*/  @!UP0 UMOV UR6, 0x400 ;  /* 0x0000040000068882 */ /* 0x000fe20000000000 */
[----:B------:R-:W-:-:S04]  /*0e80*/  @!UP0 UIADD3 UR4, UPT, UPT, -UR4, 0x100000, URZ ;  /* 0x0010000004048890 */ /* 0x000fc8000fffe1ff */
[----:B------:R-:W-:Y:S02]  /*0e90*/  @!UP0 USHF.L.U32 UR5, UR4, 0xb, URZ ;  /* 0x0000000b04058899 */ /* 0x000fe400080006ff */
[----:B------:R-:W-:Y:S02]  /*0ea0*/  @!UP0 USHF.L.U32 UR4, UR4, 0x1, URZ ;  /* 0x0000000104048899 */ /* 0x000fe400080006ff */
[----:B--2---:R-:W-:Y:S01]  /*0eb0*/  @!UP0 ULEA UR6, UR7, UR6, 0x18 ;  /* 0x0000000607068291 */ /* 0x004fe2000f8ec0ff */
[----:B------:R-:W1:Y:S01]  /*0ec0*/  LDCU UR7, c[0x0][0x36c] ;  /* 0x00006d80ff0777ac */ /* 0x000e620008000800 */
[----:B------:R-:W-:Y:S01]  /*0ed0*/  VOTEU.ALL UP0, P1 ;  /* 0x0000000000ff7886 */ /* 0x000fe20000800000 */
[----:B------:R-:W2:Y:S09]  /*0ee0*/  FENCE.VIEW.ASYNC.S ;  /* 0x00000000000073c6 */ /* 0x000eb20000000000 */
[----:B--2---:R2:W3:Y:S01]  /*0ef0*/  @!UP0 SYNCS.EXCH.64 URZ, [UR6+0x190], UR4 ;  /* 0x0001900406ff85b2 */ /* 0x0044e20008000100 */
[----:B-1----:R-:W-:-:S09]  /*0f00*/  UISETP.EQ.U32.AND UP6, UPT, UR7, 0x1, UPT ;  /* 0x000000010700788c */ /* 0x002fd2000bfc2070 */
[----:B--2---:R-:W-:Y:S05]  /*0f10*/  BRA.U !UP6, `(.L_x_15) ;  /* 0x000000010e087547 */ /* 0x004fea000b800000 */
[----:B---3--:R-:W-:Y:S01]  /*0f20*/  UCGABAR_ARV ;  /* 0x00000000000079c7 */ /* 0x008fe20008000000 */
[----:B------:R-:W-:Y:S05]  /*0f30*/  BRA `(.L_x_16) ;  /* 0x0000000000047947 */ /* 0x000fea0003800000 */
.L_x_15:
[----:B---3--:R-:W-:Y:S01]  /*0f40*/  NOP ;  /* 0x0000000000007918 */ /* 0x008fe20000000000 */
.L_x_16:
[----:B------:R-:W1:Y:S01]  /*0f50*/  S2UR UR20, SR_CTAID.X ;  /* 0x00000000001479c3 */ /* 0x000e620000002500 */
[----:B------:R-:W-:-:S05]  /*0f60*/  CS2R.32 R160, SR_CgaSize ;  /* 0x0000000000a07805 */ /* 0x000fca0000008a00 */
[----:B------:R-:W-:-:S05]  /*0f70*/  IMAD R160, R160, -0xa0, RZ ;  /* 0xffffff60a0a07824 */ /* 0x000fca00078e02ff */
[----:B------:R-:W-:-:S14]  /*0f80*/  R2UR UR5, R160 ;  /* 0x00000000a00572ca */ /* 0x000fdc00000e0000 */
[----:B------:R-:W2:Y:S01]  /*0f90*/  LDCU UR5, c[0x0][UR5+0x2b0] ;  /* 0x00005600050577ac */ /* 0x000ea20008000800 */
[----:B------:R-:W-:-:S05]  /*0fa0*/  CS2R.32 R160, SR_CgaSize ;  /* 0x0000000000a07805 */ /* 0x000fca0000008a00 */
[----:B------:R-:W-:-:S05]  /*0fb0*/  IMAD R160, R160, -0xa0, RZ ;  /* 0xffffff60a0a07824 */ /* 0x000fca00078e02ff */
[----:B------:R-:W-:-:S14]  /*0fc0*/  R2UR UR4, R160 ;  /* 0x00000000a00472ca */ /* 0x000fdc00000e0000 */
[----:B------:R-:W3:Y:S01]  /*0fd0*/  LDCU UR4, c[0x0][UR4+0x2b4] ;  /* 0x00005680040477ac */ /* 0x000ee20008000800 */
[----:B------:R-:W4:Y:S01]  /*0fe0*/  S2UR UR47, SR_CTAID.Y ;  /* 0x00000000002f79c3 */ /* 0x000f220000002600 */
[----:B------:R-:W-:-:S05]  /*0ff0*/  CS2R.32 R160, SR_CgaSize ;  /* 0x0000000000a07805 */ /* 0x000fca0000008a00 */
[----:B------:R-:W-:-:S05]  /*1000*/  IMAD R160, R160, -0xa0, RZ ;  /* 0xffffff60a0a07824 */ /* 0x000fca00078e02ff */
[----:B------:R-:W-:-:S14]  /*1010*/  R2UR UR7, R160 ;  /* 0x00000000a00772ca */ /* 0x000fdc00000e0000 */
[----:B------:R-:W3:Y:S01]  /*1020*/  LDCU UR7, c[0x0][UR7+0x2a4] ;  /* 0x00005480070777ac */ /* 0x000ee20008000800 */
[----:B------:R-:W-:-:S05]  /*1030*/  CS2R.32 R160, SR_CgaSize ;  /* 0x0000000000a07805 */ /* 0x000fca0000008a00 */
[----:B------:R-:W-:-:S05]  /*1040*/  IMAD R160, R160, -0xa0, RZ ;  /* 0xffffff60a0a07824 */ /* 0x000fca00078e02ff */
[----:B------:R-:W-:-:S14]  /*1050*/  R2UR UR63, R160 ;  /* 0x00000000a03f72ca */ /* 0x000fdc00000e0000 */
[----:B------:R-:W3:Y:S01]  /*1060*/  LDCU UR63, c[0x0][UR63+0x2a0] ;  /* 0x000054003f3f77ac */ /* 0x000ee20008000800 */
[----:B------:R-:W3:Y:S01]  /*1070*/  LDCU UR19, c[0x0][0xb24] ;  /* 0x00016480ff1377ac */ /* 0x000ee20008000800 */
[----:B------:R-:W3:Y:S01]  /*1080*/  LDCU UR39, c[0x0][0xb24] ;  /* 0x00016480ff2777ac */ /* 0x000ee20008000800 */
[----:B-1----:R-:W-:Y:S01]  /*1090*/  I2FP.F32.U32 R2, UR20 ;  /* 0x0000001400027c45 */ /* 0x002fe20008201000 */
[----:B------:R-:W1:Y:S04]  /*10a0*/  LDCU UR23, c[0x0][0xb30] ;  /* 0x00016600ff1777ac */ /* 0x000e680008000800 */
[----:B--2---:R-:W-:Y:S01]  /*10b0*/  FMUL R2, R2, UR5 ;  /* 0x0000000502027c20 */ /* 0x004fe20008400000 */
[----:B----4-:R-:W-:-:S05]  /*10c0*/  I2FP.F32.U32 R0, UR47 ;  /* 0x0000002f00007c45 */ /* 0x010fca0008201000 */
[----:B------:R-:W2:Y:S01]  /*10d0*/  F2I.U32.TRUNC.NTZ R2, R2 ;  /* 0x0000000200027305 */ /* 0x000ea2000020f000 */
[----:B---3--:R-:W-:-:S07]  /*10e0*/  FMUL R0, R0, UR4 ;  /* 0x0000000400007c20 */ /* 0x008fce0008400000 */
[----:B------:R-:W3:Y:S01]  /*10f0*/  F2I.U32.TRUNC.NTZ R0, R0 ;  /* 0x0000000000007305 */ /* 0x000ee2000020f000 */
[----:B--2---:R-:W-:Y:S02]  /*1100*/  R2UR UR4, R2 ;  /* 0x00000000020472ca */ /* 0x004fe400000e0000 */
[----:B------:R-:W-:Y:S02]  /*1110*/  PRMT R2, RZ, 0x7610, R2 ;  /* 0x00007610ff027816 */ /* 0x000fe40000000002 */
[----:B---3--:R-:W-:Y:S02]  /*1120*/  R2UR UR6, R0 ;  /* 0x00000000000672ca */ /* 0x008fe400000e0000 */
[----:B------:R-:W-:-:S07]  /*1130*/  PRMT R0, RZ, 0x7610, R0 ;  /* 0x00007610ff007816 */ /* 0x000fce0000000000 */
[----:B------:R-:W-:-:S04]  /*1140*/  UIADD3 UR5, UPT, UPT, -UR4, URZ, URZ ;  /* 0x000000ff04057290 */ /* 0x000fc8000fffe1ff */
[----:B------:R-:W-:Y:S02]  /*1150*/  UIMAD UR63, UR63, UR5, UR20 ;  /* 0x000000053f3f72a4 */ /* 0x000fe4000f8e0214 */
[----:B------:R-:W-:-:S04]  /*1160*/  UIADD3 UR4, UPT, UPT, -UR6, URZ, URZ ;  /* 0x000000ff06047290 */ /* 0x000fc8000fffe1ff */
[----:B------:R-:W-:-:S06]  /*1170*/  UIMAD UR4, UR7, UR4, UR47 ;  /* 0x00000004070472a4 */ /* 0x000fcc000f8e022f */
[----:B------:R-:W-:Y:S01]  /*1180*/  IMAD.U32 R160, RZ, RZ, UR4 ;  /* 0x00000004ffa07e24 */ /* 0x000fe2000f8e00ff */
[----:B-1----:R-:W-:Y:S06]  /*1190*/  BRA.U UP4, `(.L_x_17) ;  /* 0x00000001042c7547 */ /* 0x002fec000b800000 */
[----:B------:R-:W-:Y:S01]  /*11a0*/  R2UR UR4, R160 ;  /* 0x00000000a00472ca */ /* 0x000fe200000e0000 */
[----:B------:R-:W-:-:S12]  /*11b0*/  UMOV UR7, 0x3 ;  /* 0x0000000300077882 */ /* 0x000fd80000000000 */
[----:B------:R-:W-:Y:S02]  /*11c0*/  UISETP.NE.AND UP0, UPT, UR4, URZ, UPT ;  /* 0x000000ff0400728c */ /* 0x000fe4000bf05270 */
[----:B------:R-:W-:Y:S02]  /*11d0*/  ULOP3.LUT UR4, UR63, 0xfffffffe, URZ, 0xc0, !UPT ;  /* 0xfffffffe3f047892 */ /* 0x000fe4000f8ec0ff */
[----:B------:R-:W-:Y:S02]  /*11e0*/  UISETP.LT.U32.OR UP0, UPT, UR63, 0x2, !UP0 ;  /* 0x000000023f00788c */ /* 0x000fe4000c701470 */
[----:B------:R-:W-:Y:S02]  /*11f0*/  USHF.L.U32 UR4, UR7, UR4, URZ ;  /* 0x0000000407047299 */ /* 0x000fe400080006ff */
[----:B------:R-:W-:Y:S02]  /*1200*/  USEL UR6, URZ, 0x1, !UP0 ;  /* 0x00000001ff067887 */ /* 0x000fe4000c000000 */
[----:B------:R-:W-:-:S02]  /*1210*/  USEL UR5, URZ, 0x2, !UP0 ;  /* 0x00000002ff057887 */ /* 0x000fc4000c000000 */
[----:B------:R-:W-:Y:S02]  /*1220*/  IMAD.U32 R0, RZ, RZ, UR4 ;  /* 0x00000004ff007e24 */ /* 0x000fe4000f8e00ff */
[----:B------:R-:W-:-:S06]  /*1230*/  UIADD3 UR5, UPT, UPT, UR6, UR5, URZ ;  /* 0x0000000506057290 */ /* 0x000fcc000fffe0ff */
[----:B------:R-:W-:-:S07]  /*1240*/  MOV R2, UR5 ;  /* 0x0000000500027c02 */ /* 0x000fce0008000f00 */
.L_x_17:
[----:B------:R-:W1:Y:S01]  /*1250*/  S2UR UR46, SR_CTAID.Z ;  /* 0x00000000002e79c3 */ /* 0x000e620000002700 */
[----:B------:R-:W-:Y:S01]  /*1260*/  UISETP.GE.AND UP0, UPT, UR19, 0x1, UPT ;  /* 0x000000011300788c */ /* 0x000fe2000bf06270 */
[----:B------:R-:W-:-:S08]  /*1270*/  UMOV UR45, UR20 ;  /* 0x00000014002d7c82 */ /* 0x000fd00008000000 */
[----:B------:R-:W-:Y:S05]  /*1280*/  BRA.U !UP0, `(.L_x_18) ;  /* 0x0000000108d47547 */ /* 0x000fea000b800000 */
[----:B------:R-:W2:Y:S01]  /*1290*/  LDCU.128 UR12, c[0x0][0xb10] ;  /* 0x00016200ff0c77ac */ /* 0x000ea20008000c00 */
[----:B------:R-:W3:Y:S01]  /*12a0*/  LDCU UR21, c[0x0][0xb0c] ;  /* 0x00016180ff1577ac */ /* 0x000ee20008000800 */
[----:B------:R-:W4:Y:S01]  /*12b0*/  LDCU UR6, c[0x0][0x370] ;  /* 0x00006e00ff0677ac */ /* 0x000f220008000800 */
[----:B------:R-:W1:Y:S01]  /*12c0*/  LDCU UR7, c[0x0][0x374] ;  /* 0x00006e80ff0777ac */ /* 0x000e620008000800 */
[----:B------:R-:W1:Y:S01]  /*12d0*/  LDCU UR22, c[0x0][0xb20] ;  /* 0x00016400ff1677ac */ /* 0x000e620008000800 */
[----:B--2---:R-:W-:Y:S02]  /*12e0*/  UIMAD.WIDE.U32 UR4, UR20, UR12, URZ ;  /* 0x0000000c140472a5 */ /* 0x004fe4000f8e00ff */
[----:B---3--:R-:W-:Y:S01]  /*12f0*/  UISETP.NE.AND UP0, UPT, UR21, 0x1, UPT ;  /* 0x000000011500788c */ /* 0x008fe2000bf05270 */
[----:B------:R-:W2:Y:S01]  /*1300*/  LDCU.64 UR8, c[0x0][0xb28] ;  /* 0x00016500ff0877ac */ /* 0x000ea20008000a00 */
[----:B----4-:R-:W-:-:S03]  /*1310*/  UIMAD.WIDE.U32 UR10, UR6, UR12, URZ ;  /* 0x0000000c060a72a5 */ /* 0x010fc6000f8e00ff */
[----:B------:R-:W-:Y:S01]  /*1320*/  UMOV UR4, UR5 ;  /* 0x0000000500047c82 */ /* 0x000fe20008000000 */
[----:B------:R-:W-:Y:S02]  /*1330*/  UISETP.NE.AND UP1, UPT, UR19, 0x1, UPT ;  /* 0x000000011300788c */ /* 0x000fe4000bf25270 */
[----:B------:R-:W-:Y:S01]  /*1340*/  USHF.R.U32.HI UR4, URZ, UR13, UR4 ;  /* 0x0000000dff047299 */ /* 0x000fe20008011604 */
[----:B------:R-:W-:Y:S01]  /*1350*/  UMOV UR10, UR11 ;  /* 0x0000000b000a7c82 */ /* 0x000fe20008000000 */
[----:B------:R-:W-:Y:S02]  /*1360*/  UIMAD.WIDE.U32 UR16, UR47, UR15, URZ ;  /* 0x0000000f2f1072a5 */ /* 0x000fe4000f8e00ff */
[----:B------:R-:W-:Y:S02]  /*1370*/  USEL UR5, UR20, UR4, !UP0 ;  /* 0x0000000414057287 */ /* 0x000fe4000c000000 */
[----:B------:R-:W-:Y:S02]  /*1380*/  @UP0 USHF.R.U32.HI UR6, URZ, UR13, UR10 ;  /* 0x0000000dff060299 */ /* 0x000fe4000801160a */
[----:B------:R-:W-:-:S02]  /*1390*/  UISETP.NE.AND UP0, UPT, UR14, 0x1, UPT ;  /* 0x000000010e00788c */ /* 0x000fc4000bf05270 */
[----:B-1----:R-:W-:Y:S02]  /*13a0*/  UIMAD.WIDE.U32 UR10, UR7, UR15, URZ ;  /* 0x0000000f070a72a5 */ /* 0x002fe4000f8e00ff */
[----:B--2---:R-:W-:Y:S01]  /*13b0*/  UIMAD.WIDE.U32 UR12, UR6, UR8, URZ ;  /* 0x00000008060c72a5 */ /* 0x004fe2000f8e00ff */
[----:B------:R-:W-:Y:S01]  /*13c0*/  UMOV UR4, UR17 ;  /* 0x0000001100047c82 */ /* 0x000fe20008000000 */
[----:B------:R-:W-:-:S03]  /*13d0*/  UIADD3 UR45, UPT, UPT, -UR5, URZ, URZ ;  /* 0x000000ff052d7290 */ /* 0x000fc6000fffe1ff */
[----:B------:R-:W-:Y:S01]  /*13e0*/  UMOV UR10, UR11 ;  /* 0x0000000b000a7c82 */ /* 0x000fe20008000000 */
[----:B------:R-:W-:Y:S02]  /*13f0*/  USHF.R.U32.HI UR4, URZ, UR22, UR4 ;  /* 0x00000016ff047299 */ /* 0x000fe40008011604 */
[----:B------:R-:W-:Y:S01]  /*1400*/  @UP0 USHF.R.U32.HI UR7, URZ, UR22, UR10 ;  /* 0x00000016ff070299 */ /* 0x000fe2000801160a */
[----:B------:R-:W-:Y:S01]  /*1410*/  UMOV UR12, UR13 ;  /* 0x0000000d000c7c82 */ /* 0x000fe20008000000 */
[----:B------:R-:W-:Y:S02]  /*1420*/  USEL UR4, UR47, UR4, !UP0 ;  /* 0x000000042f047287 */ /* 0x000fe4000c000000 */
[----:B------:R-:W-:Y:S02]  /*1430*/  UIMAD.WIDE.U32 UR10, UR7, UR8, URZ ;  /* 0x00000008070a72a5 */ /* 0x000fe4000f8e00ff */
[----:B------:R-:W-:Y:S02]  /*1440*/  @UP1 USHF.R.U32.HI UR6, URZ, UR9, UR12 ;  /* 0x00000009ff061299 */ /* 0x000fe4000801160c */
[----:B------:R-:W-:-:S02]  /*1450*/  UIMAD.WIDE.U32 UR12, UR4, UR8, URZ ;  /* 0x00000008040c72a5 */ /* 0x000fc4000f8e00ff */
[----:B------:R-:W-:Y:S01]  /*1460*/  UIMAD UR45, UR21, UR45, UR20 ;  /* 0x0000002d152d72a4 */ /* 0x000fe2000f8e0214 */
[----:B------:R-:W-:Y:S02]  /*1470*/  UMOV UR10, UR11 ;  /* 0x0000000b000a7c82 */ /* 0x000fe40008000000 */
[----:B------:R-:W-:Y:S02]  /*1480*/  @UP1 USHF.R.U32.HI UR7, URZ, UR9, UR10 ;  /* 0x00000009ff071299 */ /* 0x000fe4000801160a */
[----:B------:R-:W-:Y:S02]  /*1490*/  UIMAD UR10, UR6, UR19, URZ ;  /* 0x00000013060a72a4 */ /* 0x000fe4000f8e02ff */
[----:B------:R-:W-:-:S04]  /*14a0*/  UIMAD UR7, UR7, UR19, URZ ;  /* 0x00000013070772a4 */ /* 0x000fc8000f8e02ff */
[----:B------:R-:W-:-:S03]  /*14b0*/  UISETP.GE.AND UP0, UPT, UR4, UR7, UPT ;  /* 0x000000070400728c */ /* 0x000fc6000bf06270 */
[----:B------:R-:W-:Y:S01]  /*14c0*/  UMOV UR7, UR13 ;  /* 0x0000000d00077c82 */ /* 0x000fe20008000000 */
[----:B------:R-:W-:Y:S02]  /*14d0*/  UISETP.GE.OR UP0, UPT, UR5, UR10, UP0 ;  /* 0x0000000a0500728c */ /* 0x000fe40008706670 */
[----:B------:R-:W-:Y:S02]  /*14e0*/  UIMAD.WIDE.U32 UR10, UR5, UR8, URZ ;  /* 0x00000008050a72a5 */ /* 0x000fe4000f8e00ff */
[----:B------:R-:W-:Y:S02]  /*14f0*/  USHF.R.U32.HI UR7, URZ, UR9, UR7 ;  /* 0x00000009ff077299 */ /* 0x000fe40008011607 */
[----:B------:R-:W-:Y:S02]  /*1500*/  UIADD3 UR10, UPT, UPT, -UR4, URZ, URZ ;  /* 0x000000ff040a7290 */ /* 0x000fe4000fffe1ff */
[----:B------:R-:W-:Y:S02]  /*1510*/  USEL UR7, UR4, UR7, !UP1 ;  /* 0x0000000704077287 */ /* 0x000fe4000c800000 */
[----:B------:R-:W-:Y:S01]  /*1520*/  UIMAD UR10, UR14, UR10, UR47 ;  /* 0x0000000a0e0a72a4 */ /* 0x000fe2000f8e022f */
[----:B------:R-:W-:-:S02]  /*1530*/  @!UP0 UMOV UR8, UR11 ;  /* 0x0000000b00088c82 */ /* 0x000fc40008000000 */
[----:B------:R-:W-:Y:S02]  /*1540*/  @!UP0 USHF.R.U32.HI UR8, URZ, UR9, UR8 ;  /* 0x00000009ff088299 */ /* 0x000fe40008011608 */
[----:B------:R-:W-:Y:S02]  /*1550*/  UIADD3 UR9, UPT, UPT, -UR7, URZ, URZ ;  /* 0x000000ff07097290 */ /* 0x000fe4000fffe1ff */
[----:B------:R-:W-:Y:S02]  /*1560*/  @!UP0 USEL UR8, UR5, UR8, !UP1 ;  /* 0x0000000805088287 */ /* 0x000fe4000c800000 */
[----:B------:R-:W-:Y:S02]  /*1570*/  UIMAD UR9, UR19, UR9, UR4 ;  /* 0x00000009130972a4 */ /* 0x000fe4000f8e0204 */
[----:B------:R-:W-:Y:S02]  /*1580*/  @!UP0 UIADD3 UR7, UPT, UPT, UR7, -UR8, URZ ;  /* 0x8000000807078290 */ /* 0x000fe4000fffe0ff */
[----:B------:R-:W-:-:S02]  /*1590*/  @!UP0 UIMAD UR6, UR9, UR6, UR8 ;  /* 0x00000006090682a4 */ /* 0x000fc4000f8e0208 */
[----:B------:R-:W-:-:S04]  /*15a0*/  @!UP0 UIMAD UR4, UR7, UR19, UR5 ;  /* 0x00000013070482a4 */ /* 0x000fc8000f8e0205 */
[----:B------:R-:W-:Y:S01]  /*15b0*/  UIMAD UR47, UR4, UR14, UR10 ;  /* 0x0000000e042f72a4 */ /* 0x000fe2000f8e020a */
[----:B------:R-:W-:Y:S02]  /*15c0*/  @!UP0 UMOV UR5, UR6 ;  /* 0x0000000600058c82 */ /* 0x000fe40008000000 */
[----:B------:R-:W-:-:S12]  /*15d0*/  UIMAD UR45, UR5, UR21, UR45 ;  /* 0x00000015052d72a4 */ /* 0x000fd8000f8e022d */
.L_x_18:
[----:B------:R-:W-:-:S09]  /*15e0*/  UISETP.NE.AND UP0, UPT, UR23, 0x1, UPT ;  /* 0x000000011700788c */ /* 0x000fd2000bf05270 */
[----:B------:R-:W-:Y:S05]  /*15f0*/  BRA.U UP0, `(.L_x_19) ;  /* 0x0000000100407547 */ /* 0x000fea000b800000 */
[----:B------:R-:W2:Y:S01]  /*1600*/  LDCU.128 UR8, c[0x0][0xb10] ;  /* 0x00016200ff0877ac */ /* 0x000ea20008000c00 */
[----:B------:R-:W3:Y:S01]  /*1610*/  LDCU UR12, c[0x0][0xb0c] ;  /* 0x00016180ff0c77ac */ /* 0x000ee20008000800 */
[----:B------:R-:W4:Y:S01]  /*1620*/  LDCU UR13, c[0x0][0xb20] ;  /* 0x00016400ff0d77ac */ /* 0x000f220008000800 */
[----:B--2---:R-:W-:Y:S02]  /*1630*/  UIMAD.WIDE.U32 UR4, UR45, UR8, URZ ;  /* 0x000000082d0472a5 */ /* 0x004fe4000f8e00ff */
[----:B------:R-:W-:Y:S02]  /*1640*/  UIMAD.WIDE.U32 UR6, UR47, UR11, URZ ;  /* 0x0000000b2f0672a5 */ /* 0x000fe4000f8e00ff */
[----:B---3--:R-:W-:Y:S02]  /*1650*/  UISETP.NE.AND UP0, UPT, UR12, 0x1, UPT ;  /* 0x000000010c00788c */ /* 0x008fe4000bf05270 */
[----:B------:R-:W-:-:S03]  /*1660*/  USHF.R.U32.HI UR5, URZ, UR9, UR5 ;  /* 0x00000009ff057299 */ /* 0x000fc60008011605 */
[----:B------:R-:W-:Y:S01]  /*1670*/  UMOV UR4, UR7 ;  /* 0x0000000700047c82 */ /* 0x000fe20008000000 */
[----:B------:R-:W-:Y:S02]  /*1680*/  USEL UR5, UR45, UR5, !UP0 ;  /* 0x000000052d057287 */ /* 0x000fe4000c000000 */
[----:B------:R-:W-:Y:S02]  /*1690*/  UISETP.NE.AND UP0, UPT, UR10, 0x1, UPT ;  /* 0x000000010a00788c */ /* 0x000fe4000bf05270 */
[----:B----4-:R-:W-:-:S04]  /*16a0*/  USHF.R.U32.HI UR4, URZ, UR13, UR4 ;  /* 0x0000000dff047299 */ /* 0x010fc80008011604 */
[----:B------:R-:W-:-:S04]  /*16b0*/  USEL UR4, UR47, UR4, !UP0 ;  /* 0x000000042f047287 */ /* 0x000fc8000c000000 */
[----:B------:R-:W-:Y:S02]  /*16c0*/  UIADD3 UR6, UPT, UPT, -UR4, UR5, URZ ;  /* 0x0000000504067290 */ /* 0x000fe4000fffe1ff */
[----:B------:R-:W-:Y:S02]  /*16d0*/  UIADD3 UR4, UPT, UPT, UR4, -UR5, URZ ;  /* 0x8000000504047290 */ /* 0x000fe4000fffe0ff */
[----:B------:R-:W-:Y:S02]  /*16e0*/  UIMAD UR47, UR6, UR10, UR47 ;  /* 0x0000000a062f72a4 */ /* 0x000fe4000f8e022f */
[----:B------:R-:W-:-:S12]  /*16f0*/  UIMAD UR45, UR4, UR12, UR45 ;  /* 0x0000000c042d72a4 */ /* 0x000fd8000f8e022d */
.L_x_19:
[----:B------:R-:W-:Y:S05]  /*1700*/  BRA.U !UP6, `(.L_x_20) ;  /* 0x000000010e0c7547 */ /* 0x000fea000b800000 */
[----:B------:R-:W-:Y:S01]  /*1710*/  UCGABAR_WAIT ;  /* 0x0000000000007dc7 */ /* 0x000fe20008000000 */
[----:B------:R-:W-:Y:S01]  /*1720*/  CCTL.IVALL ;  /* 0x00000000ff00798f */ /* 0x000fe20002000000 */
[----:B------:R-:W-:Y:S05]  /*1730*/  BRA `(.L_x_21) ;  /* 0x0000000000047947 */ /* 0x000fea0003800000 */
.L_x_20:
[----:B------:R-:W-:Y:S06]  /*1740*/  BAR.SYNC.DEFER_BLOCKING 0x0 ;  /* 0x0000000000007b1d */ /* 0x000fec0000010000 */
.L_x_21:
[----:B------:R-:W-:Y:S05]  /*1750*/  BRA.U UP5, `(.L_x_22) ;  /* 0x0000002105607547 */ /* 0x000fea000b800000 */
[----:B------:R-:W2:Y:S01]  /*1760*/  LDCU UR5, c[0x0][0x388] ;  /* 0x00007100ff0577ac */ /* 0x000ea20008000800 */
[----:B------:R-:W-:Y:S01]  /*1770*/  PLOP3.LUT P1, PT, PT, PT, UP3, 0x80, 0x8 ;  /* 0x000000000008781c */ /* 0x000fe20003f2f038 */
[----:B------:R-:W-:Y:S01]  /*1780*/  IMAD.MOV.U32 R2, RZ, RZ, RZ ;  /* 0x000000ffff027224 */ /* 0x000fe200078e00ff */
[----:B------:R-:W-:Y:S01]  /*1790*/  ISETP.EQ.OR P2, PT, R3, RZ, P3 ;  /* 0x000000ff0300720c */ /* 0x000fe20001f42670 */
[----:B------:R-:W3:Y:S01]  /*17a0*/  LDCU UR6, c[0x0][0x38c] ;  /* 0x00007180ff0677ac */ /* 0x000ee20008000800 */
[----:B------:R-:W-:Y:S01]  /*17b0*/  PLOP3.LUT P1, PT, P1, PT, PT, 0x8, 0x80 ;  /* 0x000000000080781c */ /* 0x000fe20000f2e170 */
[----:B------:R-:W4:Y:S01]  /*17c0*/  LDCU UR50, c[0x0][0x390] ;  /* 0x00007200ff3277ac */ /* 0x000f220008000800 */
[----:B------:R-:W-:Y:S01]  /*17d0*/  UISETP.NE.AND UP1, UPT, UR18, URZ, UPT ;  /* 0x000000ff1200728c */ /* 0x000fe2000bf25270 */
[----:B------:R-:W1:Y:S01]  /*17e0*/  LDCU UR49, c[0x0][0x370] ;  /* 0x00006e00ff3177ac */ /* 0x000e620008000800 */
[----:B--2---:R-:W-:Y:S01]  /*17f0*/  UIADD3 UR5, UPT, UPT, UR5, 0x3f, URZ ;  /* 0x0000003f05057890 */ /* 0x004fe2000fffe0ff */
[----:B------:R-:W2:Y:S03]  /*1800*/  LDCU.64 UR36, c[0x0][0x348] ;  /* 0x00006900ff2477ac */ /* 0x000ea60008000a00 */
[----:B------:R-:W-:-:S02]  /*1810*/  USHF.R.S32.HI UR4, URZ, 0x1f, UR5 ;  /* 0x0000001fff047899 */ /* 0x000fc40008011405 */
[----:B------:R-:W-:Y:S02]  /*1820*/  USHF.L.U32 UR53, UR20, 0x7, URZ ;  /* 0x0000000714357899 */ /* 0x000fe400080006ff */
[----:B------:R-:W-:Y:S02]  /*1830*/  ULEA.HI UR4, UR4, UR5, URZ, 0x6 ;  /* 0x0000000504047291 */ /* 0x000fe4000f8f30ff */
[----:B------:R-:W-:Y:S02]  /*1840*/  USHF.L.U32 UR5, UR20, 0x5, URZ ;  /* 0x0000000514057899 */ /* 0x000fe400080006ff */
[----:B------:R-:W-:Y:S02]  /*1850*/  USHF.R.S32.HI UR4, URZ, 0x6, UR4 ;  /* 0x00000006ff047899 */ /* 0x000fe40008011404 */
[----:B------:R-:W-:Y:S02]  /*1860*/  ULOP3.LUT UR52, UR5, 0x20, URZ, 0xc0, !UPT ;  /* 0x0000002005347892 */ /* 0x000fe4000f8ec0ff */
[----:B---3--:R-:W-:Y:S01]  /*1870*/  UIMAD UR4, UR4, UR6, URZ ;  /* 0x00000006040472a4 */ /* 0x008fe2000f8e02ff */
[----:B------:R-:W3:Y:S03]  /*1880*/  LDCU UR48, c[0x0][0x374] ;  /* 0x00006e80ff3077ac */ /* 0x000ee60008000800 */
[----:B----4-:R-:W-:-:S02]  /*1890*/  UIMAD UR50, UR4, UR50, URZ ;  /* 0x00000032043272a4 */ /* 0x010fc4000f8e02ff */
[----:B------:R-:W-:Y:S02]  /*18a0*/  USEL UR33, UR38, 0x2, UP1 ;  /* 0x0000000226217887 */ /* 0x000fe40008800000 */
[----:B------:R-:W-:Y:S02]  /*18b0*/  UISETP.NE.AND UP2, UPT, UR50, URZ, UPT ;  /* 0x000000ff3200728c */ /* 0x000fe4000bf45270 */
[----:B------:R-:W-:Y:S01]  /*18c0*/  UISETP.LT.U32.AND UP0, UPT, UR50, 0x14, UPT ;  /* 0x000000143200788c */ /* 0x000fe2000bf01070 */
[----:B------:R-:W-:Y:S01]  /*18d0*/  UMOV UR23, 0x1 ;  /* 0x0000000100177882 */ /* 0x000fe20000000000 */
[----:B------:R-:W-:Y:S02]  /*18e0*/  UMOV UR26, URZ ;  /* 0x000000ff001a7c82 */ /* 0x000fe40008000000 */
[----:B------:R-:W-:Y:S01]  /*18f0*/  USEL UR4, UR50, 0x14, UP0 ;  /* 0x0000001432047887 */ /* 0x000fe20008000000 */
[----:B------:R-:W-:Y:S01]  /*1900*/  UMOV UR27, URZ ;  /* 0x000000ff001b7c82 */ /* 0x000fe20008000000 */
[----:B------:R-:W-:-:S02]  /*1910*/  UMOV UR34, URZ ;  /* 0x000000ff00227c82 */ /* 0x000fc40008000000 */
[----:B------:R-:W-:Y:S02]  /*1920*/  UIADD3 UR5, UPT, UPT, UR4, -0x1, URZ ;  /* 0xffffffff04057890 */ /* 0x000fe4000fffe0ff */
[----:B------:R-:W-:Y:S02]  /*1930*/  @!UP2 UIADD3 UR5, UPT, UPT, UR4, URZ, URZ ;  /* 0x000000ff0405a290 */ /* 0x000fe4000fffe0ff */
[----:B-1----:R-:W-:Y:S02]  /*1940*/  UIADD3 UR46, UPT, UPT, UR50, -UR4, URZ ;  /* 0x80000004322e7290 */ /* 0x002fe4000fffe0ff */
[----:B--23--:R-:W-:-:S12]  /*1950*/  UIADD3 UR51, UPT, UPT, UR5, 0x1, URZ ;  /* 0x0000000105337890 */ /* 0x00cfd8000fffe0ff */
.L_x_40:
[----:B------:R-:W1:Y:S01]  /*1960*/  S2UR UR25, SR_CgaCtaId ;  /* 0x00000000001979c3 */ /* 0x000e620000008800 */
[----:B------:R-:W-:Y:S01]  /*1970*/  UMOV UR4, 0x400 ;  /* 0x0000040000047882 */ /* 0x000fe20000000000 */
[----:B------:R-:W-:Y:S01]  /*1980*/  MOV R0, UR23 ;  /* 0x0000001700007c02 */ /* 0x000fe20008000f00 */
[----:B------:R-:W-:Y:S02]  /*1990*/  UISETP.NE.AND UP0, UPT, UR50, URZ, UPT ;  /* 0x000000ff3200728c */ /* 0x000fe4000bf05270 */
[----:B------:R-:W-:Y:S01]  /*19a0*/  ULEA UR19, UR47, UR52, 0x6 ;  /* 0x000000342f137291 */ /* 0x000fe2000f8e30ff */
[----:B------:R-:W-:Y:S01]  /*19b0*/  SHF.L.U32 R0, R0, 0x1f, RZ ;  /* 0x0000001f00007819 */ /* 0x000fe200000006ff */
[----:B------:R-:W-:Y:S01]  /*19c0*/  UMOV UR24, URZ ;  /* 0x000000ff00187c82 */ /* 0x000fe20008000000 */
[----:B------:R-:W-:Y:S01]  /*19d0*/  UMOV UR21, URZ ;  /* 0x000000ff00157c82 */ /* 0x000fe20008000000 */
[----:B------:R-:W-:Y:S01]  /*19e0*/  UMOV UR20, URZ ;  /* 0x000000ff00147c82 */ /* 0x000fe20008000000 */
[----:B-1----:R-:W-:-:S04]  /*19f0*/  ULEA UR25, UR25, UR4, 0x18 ;  /* 0x0000000419197291 */ /* 0x002fc8000f8ec0ff */
[----:B------:R-:W-:-:S09]  /*1a00*/  ULEA UR4, UR26, UR25, 0x3 ;  /* 0x000000191a047291 */ /* 0x000fd2000f8e18ff */
[----:B------:R1:W2:Y:S01]  /*1a10*/  SYNCS.PHASECHK.TRANS64.TRYWAIT P0, [UR4+0xa0], R0 ;  /* 0x0000a000ff0075a7 */ /* 0x0002a20008001104 */
[----:B------:R-:W-:-:S04]  /*1a20*/  ULEA.HI UR4, UR45, UR45, URZ, 0x1 ;  /* 0x0000002d2d047291 */ /* 0x000fc8000f8f08ff */
[----:B------:R-:W-:-:S04]  /*1a30*/  USHF.L.U32 UR4, UR4, 0x7, URZ ;  /* 0x0000000704047899 */ /* 0x000fc800080006ff */
[----:B------:R-:W-:-:S04]  /*1a40*/  ULOP3.LUT UR4, UR4, 0xffffff00, URZ, 0xc0, !UPT ;  /* 0xffffff0004047892 */ /* 0x000fc8000f8ec0ff */
[----:B------:R-:W-:Y:S01]  /*1a50*/  ULOP3.LUT UR35, UR4, 0x80, UR53, 0xf8, !UPT ;  /* 0x0000008004237892 */ /* 0x000fe2000f8ef835 */
[----:B------:R-:W-:Y:S11]  /*1a60*/  BRA.U !UP0, `(.L_x_23) ;  /* 0x0000000508607547 */ /* 0x000ff6000b800000 */
[----:B------:R-:W3:Y:S01]  /*1a70*/  LDCU.128 UR8, c[0x0][0x480] ;  /* 0x00009000ff0877ac */ /* 0x000ee20008000c00 */
[----:B------:R-:W4:Y:S01]  /*1a80*/  LDCU.64 UR12, c[0x0][0x490] ;  /* 0x00009200ff0c77ac */ /* 0x000f220008000a00 */
[----:B------:R-:W1:Y:S01]  /*1a90*/  LDCU.64 UR20, c[0x0][0x4b0] ;  /* 0x00009600ff1477ac */ /* 0x000e620008000a00 */
[----:B------:R-:W1:Y:S01]  /*1aa0*/  LDCU.64 UR16, c[0x0][0x4d0] ;  /* 0x00009a00ff1077ac */ /* 0x000e620008000a00 */
[----:B------:R-:W1:Y:S01]  /*1ab0*/  LDCU UR43, c[0x0][0x390] ;  /* 0x00007200ff2b77ac */ /* 0x000e620008000800 */
[----:B---3--:R-:W-:Y:S02]  /*1ac0*/  UIMAD.WIDE.U32 UR4, UR35, UR9, URZ ;  /* 0x00000009230472a5 */ /* 0x008fe4000f8e00ff */
[----:B------:R-:W-:Y:S01]  /*1ad0*/  UISETP.NE.AND UP0, UPT, UR8, 0x1, UPT ;  /* 0x000000010800788c */ /* 0x000fe2000bf05270 */
[----:B------:R-:W3:Y:S04]  /*1ae0*/  LDCU UR44, c[0x0][0x38c] ;  /* 0x00007180ff2c77ac */ /* 0x000ee80008000800 */
[----:B------:R-:W-:Y:S01]  /*1af0*/  UMOV UR4, UR5 ;  /* 0x0000000500047c82 */ /* 0x000fe20008000000 */
[----:B------:R-:W1:Y:S01]  /*1b00*/  LDCU.64 UR14, c[0x0][0x4b8] ;  /* 0x00009700ff0e77ac */ /* 0x000e620008000a00 */
[----:B------:R-:W-:-:S02]  /*1b10*/  USHF.R.U32.HI UR6, URZ, UR10, UR4 ;  /* 0x0000000aff067299 */ /* 0x000fc40008011604 */
[----:B------:R-:W-:Y:S02]  /*1b20*/  UIADD3 UR34, UPT, UPT, UR51, UR27, URZ ;  /* 0x0000001b33227290 */ /* 0x000fe4000fffe0ff */
[----:B------:R-:W-:Y:S02]  /*1b30*/  USEL UR6, UR35, UR6, !UP0 ;  /* 0x0000000623067287 */ /* 0x000fe4000c000000 */
[----:B------:R-:W-:Y:S02]  /*1b40*/  UISETP.NE.AND UP0, UPT, UR11, 0x1, UPT ;  /* 0x000000010b00788c */ /* 0x000fe4000bf05270 */
[----:B----4-:R-:W-:Y:S02]  /*1b50*/  UIMAD.WIDE.U32 UR4, UR6, UR12, URZ ;  /* 0x0000000c060472a5 */ /* 0x010fe4000f8e00ff */
[----:B------:R-:W-:Y:S01]  /*1b60*/  UIADD3 UR7, UPT, UPT, -UR6, URZ, URZ ;  /* 0x000000ff06077290 */ /* 0x000fe2000fffe1ff */
[----:B------:R-:W-:-:S03]  /*1b70*/  UMOV UR24, URZ ;  /* 0x000000ff00187c82 */ /* 0x000fc60008000000 */
[----:B------:R-:W-:Y:S01]  /*1b80*/  UIMAD UR7, UR8, UR7, UR35 ;  /* 0x00000007080772a4 */ /* 0x000fe2000f8e0223 */
[----:B------:R-:W-:Y:S02]  /*1b90*/  UMOV UR4, UR5 ;  /* 0x0000000500047c82 */ /* 0x000fe40008000000 */
[----:B------:R-:W-:Y:S02]  /*1ba0*/  USHF.R.U32.HI UR13, URZ, UR13, UR4 ;  /* 0x0000000dff0d7299 */ /* 0x000fe40008011604 */
[----:B------:R-:W4:Y:S02]  /*1bb0*/  LDCU.64 UR4, c[0x0][0x4d8] ;  /* 0x00009b00ff0477ac */ /* 0x000f240008000a00 */
[----:B------:R-:W-:-:S04]  /*1bc0*/  USEL UR13, UR6, UR13, !UP0 ;  /* 0x0000000d060d7287 */ /* 0x000fc8000c000000 */
[----:B------:R-:W-:-:S04]  /*1bd0*/  UIADD3 UR12, UPT, UPT, -UR13, URZ, URZ ;  /* 0x000000ff0d0c7290 */ /* 0x000fc8000fffe1ff */
[----:B------:R-:W-:Y:S02]  /*1be0*/  UIMAD UR12, UR11, UR12, UR6 ;  /* 0x0000000c0b0c72a4 */ /* 0x000fe4000f8e0206 */
[----:B-1----:R-:W-:Y:S02]  /*1bf0*/  UIMAD UR11, UR7, UR20, UR16 ;  /* 0x00000014070b72a4 */ /* 0x002fe4000f8e0210 */
[----:B------:R-:W-:Y:S01]  /*1c00*/  UIMAD UR12, UR12, UR21, UR17 ;  /* 0x000000150c0c72a4 */ /* 0x000fe2000f8e0211 */
[----:B------:R-:W-:Y:S01]  /*1c10*/  UMOV UR6, UR26 ;  /* 0x0000001a00067c82 */ /* 0x000fe20008000000 */
[----:B------:R-:W-:Y:S01]  /*1c20*/  UMOV UR20, URZ ;  /* 0x000000ff00147c82 */ /* 0x000fe20008000000 */
[----:B---3--:R-:W-:-:S09]  /*1c30*/  UMOV UR21, URZ ;  /* 0x000000ff00157c82 */ /* 0x008fd20008000000 */
.L_x_29:
[----:B------:R-:W-:Y:S01]  /*1c40*/  @!P3 MOV R3, 0x5000 ;  /* 0x000050000003b802 */ /* 0x000fe20000000f00 */
[----:B------:R-:W-:Y:S01]  /*1c50*/  ULEA UR9, UR6, UR25, 0x3 ;  /* 0x0000001906097291 */ /* 0x000fe2000f8e18ff */
[----:B-12---:R-:W-:Y:S11]  /*1c60*/  @P0 BRA `(.L_x_24) ;  /* 0x0000000000100947 */ /* 0x006ff60003800000 */
[----:B------:R-:W-:Y:S04]  /*1c70*/  MOV R0, UR23 ;  /* 0x0000001700007c02 */ /* 0x000fe80008000f00 */
[----:B------:R-:W-:Y:S04]  /*1c80*/  SHF.L.U32 R5, R0, 0x1f, RZ ;  /* 0x0000001f00057819 */ /* 0x000fe800000006ff */
[----:B------:R-:W1:Y:S02]  /*1c90*/  SYNCS.PHASECHK.TRANS64.TRYWAIT P0, [UR9+0xa0], R5 ;  /* 0x0000a005ff0075a7 */ /* 0x000e640008001109 */
[----:B-1----:R-:W-:Y:S05]  /*1ca0*/  @!P0 BRA `(.L_x_25) ;  /* 0x00000064006c8947 */ /* 0x002fea0003800000 */
.L_x_24:
[----:B------:R2:W-:Y:S01]  /*1cb0*/  @!P3 SYNCS.ARRIVE.TRANS64 RZ, [UR9], R3 ;  /* 0x00000003ffffb9a7 */ /* 0x0005e20008000009 */
[----:B------:R-:W-:Y:S04]  /*1cc0*/  ULOP3.LUT UR7, UR33, 0x2, URZ, 0xfc, !UPT ;  /* 0x0000000221077892 */ /* 0x000fe8000f8efcff */
[----:B------:R-:W-:Y:S09]  /*1cd0*/  UISETP.NE.AND UP0, UPT, UR7, 0x2, UPT ;  /* 0x000000020700788c */ /* 0x000ff2000bf05270 */
[----:B------:R-:W-:Y:S05]  /*1ce0*/  BRA.U UP0, `(.L_x_26) ;  /* 0x0000000100047547 */ /* 0x000fea000b800000 */
[----:B----4-:R-:W-:Y:S05]  /*1cf0*/  BPT.TRAP 0x1 ;  /* 0x000000040000795c */ /* 0x010fea0000300000 */
.L_x_26:
[----:B------:R-:W-:Y:S04]  /*1d00*/  BSSY.RECONVERGENT B0, `(.L_x_27) ;  /* 0x0000003000007945 */ /* 0x000fe80003800200 */
[----:B------:R-:W-:Y:S05]  /*1d10*/  @P2 BRA `(.L_x_28) ;  /* 0x0000000000042947 */ /* 0x000fea0003800000 */
[----:B----4-:R-:W-:Y:S05]  /*1d20*/  BPT.TRAP 0x1 ;  /* 0x000000040000795c */ /* 0x010fea0000300000 */
.L_x_28:
[----:B----4-:R-:W-:Y:S05]  /*1d30*/  BSYNC.RECONVERGENT B0 ;  /* 0x0000000000007941 */ /* 0x010fea0003800200 */
.L_x_27:
[----:B------:R-:W-:Y:S02]  /*1d40*/  UIADD3 UR7, UPT, UPT, UR6, 0x1, URZ ;  /* 0x0000000106077890 */ /* 0x000fe4000fffe0ff */
[----:B------:R-:W-:Y:S02]  /*1d50*/  ULEA UR16, UR6, UR25, 0xb ;  /* 0x0000001906107291 */ /* 0x000fe4000f8e58ff */
[----:B------:R-:W-:Y:S02]  /*1d60*/  UISETP.NE.AND UP0, UPT, UR7, 0x14, UPT ;  /* 0x000000140700788c */ /* 0x000fe4000bf05270 */
[----:B------:R-:W-:Y:S02]  /*1d70*/  UIADD3 UR30, UP1, UPT, UR36, 0x80, URZ ;  /* 0x00000080241e7890 */ /* 0x000fe4000ff3e0ff */
[----:B------:R-:W-:Y:S02]  /*1d80*/  USEL UR8, URZ, 0x1, UP0 ;  /* 0x00000001ff087887 */ /* 0x000fe40008000000 */
[----:B------:R-:W-:Y:S02]  /*1d90*/  USEL UR26, UR7, URZ, UP0 ;  /* 0x000000ff071a7287 */ /* 0x000fe40008000000 */
[----:B------:R-:W-:Y:S02]  /*1da0*/  ULOP3.LUT UR23, UR23, UR8, URZ, 0x3c, !UPT ;  /* 0x0000000817177292 */ /* 0x000fe4000f8e3cff */
[----:B------:R-:W-:Y:S02]  /*1db0*/  ULEA UR7, UR26, UR25, 0x3 ;  /* 0x000000191a077291 */ /* 0x000fe4000f8e18ff */
[----:B------:R-:W-:Y:S02]  /*1dc0*/  ULEA UR8, UR6, UR25, 0xd ;  /* 0x0000001906087291 */ /* 0x000fe4000f8e68ff */
[----:B------:R-:W-:Y:S01]  /*1dd0*/  ULOP3.LUT UR9, UR9, 0xfefffff8, URZ, 0xc0, !UPT ;  /* 0xfefffff809097892 */ /* 0x000fe2000f8ec0ff */
[----:B-1----:R-:W-:Y:S01]  /*1de0*/  MOV R0, UR23 ;  /* 0x0000001700007c02 */ /* 0x002fe20008000f00 */
[----:B------:R-:W-:Y:S02]  /*1df0*/  USHF.L.U32 UR10, UR24, 0x6, URZ ;  /* 0x00000006180a7899 */ /* 0x000fe400080006ff */
[----:B------:R-:W-:Y:S01]  /*1e00*/  UIADD3.X UR31, UPT, UPT, URZ, UR37, URZ, UP1, !UPT ;  /* 0x00000025ff1f7290 */ /* 0x000fe20008ffe4ff */
[----:B--2---:R-:W-:Y:S01]  /*1e10*/  SHF.L.U32 R3, R0, 0x1f, RZ ;  /* 0x0000001f00037819 */ /* 0x004fe200000006ff */
[----:B------:R-:W-:Y:S02]  /*1e20*/  UIADD3 UR8, UPT, UPT, UR8, 0x4400, URZ ;  /* 0x0000440008087890 */ /* 0x000fe4000fffe0ff */
[----:B------:R-:W-:Y:S01]  /*1e30*/  UIADD3 UR28, UP0, UPT, UR36, 0x180, URZ ;  /* 0x00000180241c7890 */ /* 0x000fe2000ff1e0ff */
[----:B------:R3:W1:Y:S01]  /*1e40*/  SYNCS.PHASECHK.TRANS64.TRYWAIT P0, [UR7+0xa0], R3 ;  /* 0x0000a003ff0075a7 */ /* 0x0006620008001107 */
[----:B------:R-:W-:Y:S02]  /*1e50*/  UIMAD UR7, UR20, UR14, UR4 ;  /* 0x0000000e140772a4 */ /* 0x000fe4000f8e0204 */
[----:B------:R-:W-:Y:S02]  /*1e60*/  UIMAD UR6, UR21, UR15, UR5 ;  /* 0x0000000f150672a4 */ /* 0x000fe4000f8e0205 */
[----:B------:R-:W-:Y:S02]  /*1e70*/  UIADD3.X UR29, UPT, UPT, URZ, UR37, URZ, UP0, !UPT ;  /* 0x00000025ff1d7290 */ /* 0x000fe400087fe4ff */
[----:B------:R-:W-:Y:S02]  /*1e80*/  UPRMT UR6, UR7, 0x40, UR6 ;  /* 0x0000004007067896 */ /* 0x000fe40008000006 */
[----:B------:R-:W-:Y:S02]  /*1e90*/  UIADD3 UR16, UPT, UPT, UR16, 0x2c400, URZ ;  /* 0x0002c40010107890 */ /* 0x000fe4000fffe0ff */
[----:B------:R-:W-:Y:S02]  /*1ea0*/  UPRMT UR6, UR6, 0x5410, URZ ;  /* 0x0000541006067896 */ /* 0x000fe400080000ff */
[----:B------:R-:W-:Y:S02]  /*1eb0*/  UIADD3 UR32, UPT, UPT, UR20, 0x1, URZ ;  /* 0x0000000114207890 */ /* 0x000fe4000fffe0ff */
[----:B------:R-:W-:Y:S02]  /*1ec0*/  UIADD3 UR22, UPT, UPT, UR21, 0x1, URZ ;  /* 0x0000000115167890 */ /* 0x000fe4000fffe0ff */
[----:B------:R-:W-:Y:S02]  /*1ed0*/  UISETP.NE.AND UP2, UPT, UR32, UR44, UPT ;  /* 0x0000002c2000728c */ /* 0x000fe4000bf45270 */
[----:B------:R-:W-:Y:S02]  /*1ee0*/  UIADD3 UR27, UPT, UPT, UR27, 0x1, URZ ;  /* 0x000000011b1b7890 */ /* 0x000fe4000fffe0ff */
[----:B------:R-:W-:Y:S01]  /*1ef0*/  UIADD3 UR7, UPT, UPT, UR24, 0x1, URZ ;  /* 0x0000000118077890 */ /* 0x000fe2000fffe0ff */
[----:B------:R-:W-:Y:S01]  /*1f00*/  UMOV UR40, 0x0 ;  /* 0x0000000000287882 */ /* 0x000fe20000000000 */
[----:B------:R-:W-:Y:S01]  /*1f10*/  UMOV UR41, 0x10000000 ;  /* 0x1000000000297882 */ /* 0x000fe20000000000 */
[----:B------:R-:W-:Y:S01]  /*1f20*/  UMOV UR17, UR9 ;  /* 0x0000000900117c82 */ /* 0x000fe20008000000 */
[----:B------:R2:W-:Y:S01]  /*1f30*/  UTMALDG.4D.IM2COL.2CTA [UR8], [UR30], UR6, desc[UR40] ;  /* 0x000028081e0073b4 */ /* 0x0005e20008259006 */
[----:B------:R-:W-:Y:S02]  /*1f40*/  UMOV UR18, UR10 ;  /* 0x0000000a00127c82 */ /* 0x000fe40008000000 */
[----:B------:R-:W-:Y:S04]  /*1f50*/  @UP2 UIADD3 UR22, UPT, UPT, UR21, URZ, URZ ;  /* 0x000000ff15162290 */ /* 0x000fe8000fffe0ff */
[----:B------:R-:W-:Y:S01]  /*1f60*/  UISETP.NE.AND UP0, UPT, UR22, UR43, UPT ;  /* 0x0000002b1600728c */ /* 0x000fe2000bf05270 */
[----:B------:R4:W-:Y:S10]  /*1f70*/  UTMALDG.4D.2CTA [UR16], [UR28], desc[UR40] ;  /* 0x000028101c0075b4 */ /* 0x0009f40008219000 */
[----:B------:R-:W-:Y:S07]  /*1f80*/  @UP0 UIADD3 UR7, UPT, UPT, UR24, URZ, URZ ;  /* 0x000000ff18070290 */ /* 0x000fee000fffe0ff */
[----:B------:R-:W-:Y:S01]  /*1f90*/  UMOV UR24, UR7 ;  /* 0x0000000700187c82 */ /* 0x000fe20008000000 */
[----:B--2---:R-:W-:Y:S01]  /*1fa0*/  UMOV UR6, UR26 ;  /* 0x0000001a00067c82 */ /* 0x004fe20008000000 */
[----:B----4-:R-:W-:Y:S02]  /*1fb0*/  USEL UR21, UR22, URZ, UP0 ;  /* 0x000000ff16157287 */ /* 0x010fe40008000000 */
[----:B------:R-:W-:Y:S02]  /*1fc0*/  UISETP.NE.AND UP0, UPT, UR27, UR34, UPT ;  /* 0x000000221b00728c */ /* 0x000fe4000bf05270 */
[----:B------:R-:W-:Y:S07]  /*1fd0*/  USEL UR20, UR32, URZ, UP2 ;  /* 0x000000ff20147287 */ /* 0x000fee0009000000 */
[----:B---3--:R-:W-:Y:S05]  /*1fe0*/  BRA.U UP0, `(.L_x_29) ;  /* 0xfffffffd00147547 */ /* 0x008fea000b83ffff */
.L_x_23:
[----:B------:R-:W-:Y:S01]  /*1ff0*/  ULEA UR4, UR26, UR25, 0x3 ;  /* 0x000000191a047291 */ /* 0x000fe2000f8e18ff */
[----:B-1----:R-:W-:Y:S01]  /*2000*/  MOV R0, UR23 ;  /* 0x0000001700007c02 */ /* 0x002fe20008000f00 */
[----:B------:R-:W-:Y:S01]  /*2010*/  @!P1 SYNCS.ARRIVE.TRANS64.A1T0 RZ, [UR25+0x158], RZ ;  /* 0x000158ffffff99a7 */ /* 0x000fe20008100019 */
[----:B------:R-:W-:Y:S02]  /*2020*/  UISETP.GE.AND UP0, UPT, UR46, 0x1, UPT ;  /* 0x000000012e00788c */ /* 0x000fe4000bf06270 */
[----:B------:R-:W-:-:S04]  /*2030*/  SHF.L.U32 R0, R0, 0x1f, RZ ;  /* 0x0000001f00007819 */ /* 0x000fc800000006ff */
[----:B--2---:R1:W2:Y:S03]  /*2040*/  SYNCS.PHASECHK.TRANS64.TRYWAIT P0, [UR4+0xa0], R0 ;  /* 0x0000a000ff0075a7 */ /* 0x0042a60008001104 */
[----:B------:R-:W-:Y:S05]  /*2050*/  BRA.U !UP0, `(.L_x_30) ;  /* 0x00000005085c7547 */ /* 0x000fea000b800000 */
        /* <DEDUP_REMOVED lines=16> */
[----:B------:R-:W-:-:S03]  /*2160*/  UMOV UR32, UR46 ;  /* 0x0000002e00207c82 */ /* 0x000fc60008000000 */
        /* <DEDUP_REMOVED lines=9> */
[----:B---3--:R-:W-:-:S11]  /*2200*/  UMOV UR6, UR26 ;  /* 0x0000001a00067c82 */ /* 0x008fd60008000000 */
.L_x_36:
[----:B------:R-:W-:Y:S01]  /*2210*/  @!P3 MOV R3, 0x5000 ;  /* 0x000050000003b802 */ /* 0x000fe20000000f00 */
[----:B------:R-:W-:Y:S01]  /*2220*/  ULEA UR9, UR6, UR25, 0x3 ;  /* 0x0000001906097291 */ /* 0x000fe2000f8e18ff */
[----:B-12---:R-:W-:Y:S11]  /*2230*/  @P0 BRA `(.L_x_31) ;  /* 0x0000000000100947 */ /* 0x006ff60003800000 */
[----:B------:R-:W-:Y:S04]  /*2240*/  MOV R0, UR23 ;  /* 0x0000001700007c02 */ /* 0x000fe80008000f00 */
[----:B------:R-:W-:Y:S04]  /*2250*/  SHF.L.U32 R5, R0, 0x1f, RZ ;  /* 0x0000001f00057819 */ /* 0x000fe800000006ff */
[----:B------:R-:W1:Y:S02]  /*2260*/  SYNCS.PHASECHK.TRANS64.TRYWAIT P0, [UR9+0xa0], R5 ;  /* 0x0000a005ff0075a7 */ /* 0x000e640008001109 */
[----:B-1----:R-:W-:Y:S05]  /*2270*/  @!P0 BRA `(.L_x_32) ;  /* 0x0000006000108947 */ /* 0x002fea0003800000 */
.L_x_31:
[----:B------:R2:W-:Y:S01]  /*2280*/  @!P3 SYNCS.ARRIVE.TRANS64 RZ, [UR9], R3 ;  /* 0x00000003ffffb9a7 */ /* 0x0005e20008000009 */
[----:B------:R-:W-:Y:S04]  /*2290*/  ULOP3.LUT UR7, UR33, 0x2, URZ, 0xfc, !UPT ;  /* 0x0000000221077892 */ /* 0x000fe8000f8efcff */
[----:B------:R-:W-:Y:S09]  /*22a0*/  UISETP.NE.AND UP0, UPT, UR7, 0x2, UPT ;  /* 0x000000020700788c */ /* 0x000ff2000bf05270 */
[----:B------:R-:W-:Y:S05]  /*22b0*/  BRA.U UP0, `(.L_x_33) ;  /* 0x0000000100047547 */ /* 0x000fea000b800000 */
[----:B----4-:R-:W-:Y:S05]  /*22c0*/  BPT.TRAP 0x1 ;  /* 0x000000040000795c */ /* 0x010fea0000300000 */
.L_x_33:
[----:B------:R-:W-:Y:S04]  /*22d0*/  BSSY.RECONVERGENT B0, `(.L_x_34) ;  /* 0x0000003000007945 */ /* 0x000fe80003800200 */
[----:B------:R-:W-:Y:S05]  /*22e0*/  @P2 BRA `(.L_x_35) ;  /* 0x0000000000042947 */ /* 0x000fea0003800000 */
[----:B----4-:R-:W-:Y:S05]  /*22f0*/  BPT.TRAP 0x1 ;  /* 0x000000040000795c */ /* 0x010fea0000300000 */
.L_x_35:
[----:B----4-:R-:W-:Y:S05]  /*2300*/  BSYNC.RECONVERGENT B0 ;  /* 0x0000000000007941 */ /* 0x010fea0003800200 */
.L_x_34:
        /* <DEDUP_REMOVED lines=26> */
[----:B------:R-:W-:Y:S01]  /*24b0*/  UIADD3 UR7, UPT, UPT, UR24, 0x1, URZ ;  /* 0x0000000118077890 */ /* 0x000fe2000fffe0ff */
[----:B------:R-:W-:Y:S01]  /*24c0*/  UMOV UR40, 0x0 ;  /* 0x0000000000287882 */ /* 0x000fe20000000000 */
[----:B------:R-:W-:Y:S01]  /*24d0*/  UMOV UR41, 0x10000000 ;  /* 0x1000000000297882 */ /* 0x000fe20000000000 */
[----:B------:R-:W-:Y:S01]  /*24e0*/  UMOV UR17, UR9 ;  /* 0x0000000900117c82 */ /* 0x000fe20008000000 */
[----:B------:R2:W-:Y:S01]  /*24f0*/  UTMALDG.4D.IM2COL.2CTA [UR8], [UR30], UR6, desc[UR40] ;  /* 0x000028081e0073b4 */ /* 0x0005e20008259006 */
[----:B------:R-:W-:Y:S04]  /*2500*/  UMOV UR18, UR10 ;  /* 0x0000000a00127c82 */ /* 0x000fe80008000000 */
[----:B------:R-:W-:Y:S04]  /*2510*/  @UP2 UIADD3 UR22, UPT, UPT, UR21, URZ, URZ ;  /* 0x000000ff15162290 */ /* 0x000fe8000fffe0ff */
[----:B------:R-:W-:Y:S01]  /*2520*/  UISETP.NE.AND UP0, UPT, UR22, UR43, UPT ;  /* 0x0000002b1600728c */ /* 0x000fe2000bf05270 */
[----:B------:R4:W-:Y:S10]  /*2530*/  UTMALDG.4D.2CTA [UR16], [UR28], desc[UR40] ;  /* 0x000028101c0075b4 */ /* 0x0009f40008219000 */
[----:B------:R-:W-:Y:S07]  /*2540*/  @UP0 UIADD3 UR7, UPT, UPT, UR24, URZ, URZ ;  /* 0x000000ff18070290 */ /* 0x000fee000fffe0ff */
[----:B------:R-:W-:Y:S01]  /*2550*/  UMOV UR24, UR7 ;  /* 0x0000000700187c82 */ /* 0x000fe20008000000 */
[----:B--2---:R-:W-:Y:S02]  /*2560*/  UIADD3 UR6, UPT, UPT, UR32, -0x1, URZ ;  /* 0xffffffff20067890 */ /* 0x004fe4000fffe0ff */
[----:B----4-:R-:W-:Y:S02]  /*2570*/  USEL UR21, UR22, URZ, UP0 ;  /* 0x000000ff16157287 */ /* 0x010fe40008000000 */
[----:B------:R-:W-:Y:S02]  /*2580*/  UISETP.GT.U32.AND UP0, UPT, UR32, 0x1, UPT ;  /* 0x000000012000788c */ /* 0x000fe4000bf04070 */
[----:B------:R-:W-:Y:S01]  /*2590*/  USEL UR20, UR27, URZ, UP2 ;  /* 0x000000ff1b147287 */ /* 0x000fe20009000000 */
[----:B------:R-:W-:Y:S01]  /*25a0*/  UMOV UR32, UR6 ;  /* 0x0000000600207c82 */ /* 0x000fe20008000000 */
[----:B------:R-:W-:Y:S05]  /*25b0*/  UMOV UR6, UR26 ;  /* 0x0000001a00067c82 */ /* 0x000fea0008000000 */
[----:B---3--:R-:W-:Y:S05]  /*25c0*/  BRA.U UP0, `(.L_x_36) ;  /* 0xfffffffd00107547 */ /* 0x008fea000b83ffff */
.L_x_30:
[----:B------:R-:W-:Y:S01]  /*25d0*/  SHF.L.U32 R3, R2, 0x1f, RZ ;  /* 0x0000001f02037819 */ /* 0x000fe200000006ff */
[----:B------:R-:W-:-:S03]  /*25e0*/  NOP ;  /* 0x0000000000007918 */ /* 0x000fc60000000000 */
[----:B-12---:R-:W1:Y:S02]  /*25f0*/  SYNCS.PHASECHK.TRANS64.TRYWAIT P0, [UR25+0x160], R3 ;  /* 0x00016003ff0075a7 */ /* 0x006e640008001119 */
[----:B-1----:R-:W-:Y:S05]  /*2600*/  @!P0 BRA `(.L_x_37) ;  /* 0x0000005c00448947 */ /* 0x002fea0003800000 */
.L_x_126:
[----:B------:R-:W2:Y:S01]  /*2610*/  LDS.128 R4, [UR25+0x1a0] ;  /* 0x0001a019ff047984 */ /* 0x000ea20008000c00 */
[----:B------:R-:W-:Y:S02]  /*2620*/  UIADD3 UR4, UPT, UPT, UR25, 0x168, URZ ;  /* 0x0000016819047890 */ /* 0x000fe4000fffe0ff */
[----:B------:R-:W-:Y:S01]  /*2630*/  UISETP.GE.AND UP0, UPT, UR39, 0x1, UPT ;  /* 0x000000012700788c */ /* 0x000fe2000bf06270 */
[----:B------:R-:W-:Y:S01]  /*2640*/  @!PT LDS RZ, [RZ] ;  /* 0x00000000fffff984 */ /* 0x000fe20000000800 */
[----:B------:R-:W-:Y:S01]  /*2650*/  @!PT LDS RZ, [RZ] ;  /* 0x00000000fffff984 */ /* 0x000fe20000000800 */
[----:B------:R-:W-:Y:S01]  /*2660*/  @!PT LDS RZ, [RZ] ;  /* 0x00000000fffff984 */ /* 0x000fe20000000800 */
[----:B------:R-:W-:Y:S01]  /*2670*/  @!PT LDS RZ, [RZ] ;  /* 0x00000000fffff984 */ /* 0x000fe20000000800 */
[----:B------:R3:W-:Y:S06]  /*2680*/  MEMBAR.ALL.CTA ;  /* 0x0000000000007992 */ /* 0x0007ec0000008000 */
[----:B---3--:R-:W3:Y:S01]  /*2690*/  FENCE.VIEW.ASYNC.S ;  /* 0x00000000000073c6 */ /* 0x008ee20000000000 */
[----:B------:R-:W-:-:S09]  /*26a0*/  UPRMT UR4, URZ, 0x654, UR4 ;  /* 0x00000654ff047896 */ /* 0x000fd20008000004 */
[----:B---3--:R-:W-:Y:S01]  /*26b0*/  SYNCS.ARRIVE.TRANS64.RED.A1T0 RZ, [UR4], RZ ;  /* 0x000000ffffff79a7 */ /* 0x008fe20008100404 */
[----:B--2---:R-:W-:-:S13]  /*26c0*/  LOP3.LUT P0, RZ, R6, 0x1, RZ, 0xc0, !PT ;  /* 0x0000000106ff7812 */ /* 0x004fda000780c0ff */
[----:B------:R-:W-:Y:S01]  /*26d0*/  VOTEU.ANY UP1, P0 ;  /* 0x0000000000ff7886 */ /* 0x000fe20000020100 */
[----:B------:R-:W-:-:S13]  /*26e0*/  PLOP3.LUT P0, PT, PT, PT, UP1, 0x80, 0x8 ;  /* 0x000000000008781c */ /* 0x000fda0003f0f018 */
[----:B-1----:R-:W-:Y:S02]  /*26f0*/  @P0 MOV R0, R4 ;  /* 0x0000000400000202 */ /* 0x002fe40000000f00 */
[----:B------:R-:W-:Y:S02]  /*2700*/  @P0 LOP3.LUT R4, R5, 0xffff, RZ, 0xc0, !PT ;  /* 0x0000ffff05040812 */ /* 0x000fe400078ec0ff */
[----:B------:R-:W-:Y:S02]  /*2710*/  @P0 R2UR UR6, R0 ;  /* 0x00000000000602ca */ /* 0x000fe400000e0000 */
[----:B------:R-:W-:-:S11]  /*2720*/  @P0 R2UR UR5, R4 ;  /* 0x00000000040502ca */ /* 0x000fd600000e0000 */
[----:B------:R-:W-:Y:S02]  /*2730*/  @UP1 UMOV UR42, UR6 ;  /* 0x00000006002a1c82 */ /* 0x000fe40008000000 */
[----:B------:R-:W-:Y:S01]  /*2740*/  @UP1 UMOV UR38, UR5 ;  /* 0x0000000500261c82 */ /* 0x000fe20008000000 */
[----:B------:R-:W-:Y:S05]  /*2750*/  BRA.U !UP0, `(.L_x_38) ;  /* 0x0000000108d47547 */ /* 0x000fea000b800000 */
[----:B------:R-:W1:Y:S01]  /*2760*/  LDCU.128 UR16, c[0x0][0xb10] ;  /* 0x00016200ff1077ac */ /* 0x000e620008000c00 */
[----:B------:R-:W2:Y:S01]  /*2770*/  LDCU UR21, c[0x0][0xb20] ;  /* 0x00016400ff1577ac */ /* 0x000ea20008000800 */
[----:B------:R-:W3:Y:S01]  /*2780*/  LDCU UR20, c[0x0][0xb0c] ;  /* 0x00016180ff1477ac */ /* 0x000ee20008000800 */
[----:B------:R-:W4:Y:S01]  /*2790*/  LDCU.64 UR8, c[0x0][0xb28] ;  /* 0x00016500ff0877ac */ /* 0x000f220008000a00 */
[----:B------:R-:W-:Y:S02]  /*27a0*/  UISETP.NE.AND UP3, UPT, UR39, 0x1, UPT ;  /* 0x000000012700788c */ /* 0x000fe4000bf65270 */
[----:B-1----:R-:W-:Y:S02]  /*27b0*/  UIMAD.WIDE.U32 UR4, UR48, UR19, URZ ;  /* 0x00000013300472a5 */ /* 0x002fe4000f8e00ff */
[----:B------:R-:W-:Y:S02]  /*27c0*/  UIMAD.WIDE.U32 UR6, UR49, UR16, URZ ;  /* 0x00000010310672a5 */ /* 0x000fe4000f8e00ff */
[----:B------:R-:W-:-:S02]  /*27d0*/  UISETP.NE.AND UP0, UPT, UR18, 0x1, UPT ;  /* 0x000000011200788c */ /* 0x000fc4000bf05270 */
[----:B------:R-:W-:Y:S01]  /*27e0*/  UIMAD.WIDE.U32 UR14, UR38, UR19, URZ ;  /* 0x00000013260e72a5 */ /* 0x000fe2000f8e00ff */
[----:B------:R-:W-:Y:S01]  /*27f0*/  UMOV UR4, UR5 ;  /* 0x0000000500047c82 */ /* 0x000fe20008000000 */
[----:B---3--:R-:W-:Y:S02]  /*2800*/  UISETP.NE.AND UP2, UPT, UR20, 0x1, UPT ;  /* 0x000000011400788c */ /* 0x008fe4000bf45270 */
[----:B--2---:R-:W-:Y:S02]  /*2810*/  USHF.R.U32.HI UR5, URZ, UR21, UR4 ;  /* 0x00000015ff057299 */ /* 0x004fe40008011604 */
[----:B------:R-:W-:Y:S01]  /*2820*/  UIMAD.WIDE.U32 UR12, UR42, UR16, URZ ;  /* 0x000000102a0c72a5 */ /* 0x000fe2000f8e00ff */
[----:B------:R-:W-:Y:S01]  /*2830*/  UMOV UR4, UR7 ;  /* 0x0000000700047c82 */ /* 0x000fe20008000000 */
[----:B------:R-:W-:Y:S02]  /*2840*/  USEL UR5, UR48, UR5, !UP0 ;  /* 0x0000000530057287 */ /* 0x000fe4000c000000 */
[----:B------:R-:W-:-:S02]  /*2850*/  USHF.R.U32.HI UR4, URZ, UR17, UR4 ;  /* 0x00000011ff047299 */ /* 0x000fc40008011604 */
[----:B----4-:R-:W-:Y:S02]  /*2860*/  UIMAD.WIDE.U32 UR10, UR5, UR8, URZ ;  /* 0x00000008050a72a5 */ /* 0x010fe4000f8e00ff */
[----:B------:R-:W-:Y:S01]  /*2870*/  USEL UR6, UR49, UR4, !UP2 ;  /* 0x0000000431067287 */ /* 0x000fe2000d000000 */
[----:B------:R-:W-:Y:S02]  /*2880*/  UMOV UR12, UR13 ;  /* 0x0000000d000c7c82 */ /* 0x000fe40008000000 */
[----:B------:R-:W-:Y:S01]  /*2890*/  UMOV UR4, UR15 ;  /* 0x0000000f00047c82 */ /* 0x000fe20008000000 */
[----:B------:R-:W-:Y:S01]  /*28a0*/  UIMAD.WIDE.U32 UR14, UR6, UR8, URZ ;  /* 0x00000008060e72a5 */ /* 0x000fe2000f8e00ff */
[----:B------:R-:W-:Y:S01]  /*28b0*/  UMOV UR10, UR11 ;  /* 0x0000000b000a7c82 */ /* 0x000fe20008000000 */
[----:B------:R-:W-:Y:S02]  /*28c0*/  USHF.R.U32.HI UR4, URZ, UR21, UR4 ;  /* 0x00000015ff047299 */ /* 0x000fe40008011604 */
[----:B------:R-:W-:-:S03]  /*28d0*/  @UP3 USHF.R.U32.HI UR5, URZ, UR9, UR10 ;  /* 0x00000009ff053299 */ /* 0x000fc6000801160a */
[----:B------:R-:W-:Y:S01]  /*28e0*/  UMOV UR14, UR15 ;  /* 0x0000000f000e7c82 */ /* 0x000fe20008000000 */
[----:B------:R-:W-:Y:S02]  /*28f0*/  USHF.R.U32.HI UR17, URZ, UR17, UR12 ;  /* 0x00000011ff117299 */ /* 0x000fe4000801160c */
[----:B------:R-:W-:Y:S02]  /*2900*/  USEL UR4, UR38, UR4, !UP0 ;  /* 0x0000000426047287 */ /* 0x000fe4000c000000 */
[----:B------:R-:W-:Y:S02]  /*2910*/  @UP3 USHF.R.U32.HI UR6, URZ, UR9, UR14 ;  /* 0x00000009ff063299 */ /* 0x000fe4000801160e */
[----:B------:R-:W-:Y:S02]  /*2920*/  UIMAD UR7, UR39, UR5, URZ ;  /* 0x00000005270772a4 */ /* 0x000fe4000f8e02ff */
[----:B------:R-:W-:Y:S02]  /*2930*/  USEL UR5, UR42, UR17, !UP2 ;  /* 0x000000112a057287 */ /* 0x000fe4000d000000 */
[----:B------:R-:W-:-:S02]  /*2940*/  UIMAD UR10, UR39, UR6, URZ ;  /* 0x00000006270a72a4 */ /* 0x000fc4000f8e02ff */
[----:B------:R-:W-:Y:S02]  /*2950*/  UISETP.GE.AND UP0, UPT, UR4, UR7, UPT ;  /* 0x000000070400728c */ /* 0x000fe4000bf06270 */
[----:B------:R-:W-:Y:S02]  /*2960*/  UIMAD.WIDE.U32 UR12, UR4, UR8, URZ ;  /* 0x00000008040c72a5 */ /* 0x000fe4000f8e00ff */
[----:B------:R-:W-:Y:S02]  /*2970*/  UISETP.GE.OR UP0, UPT, UR5, UR10, UP0 ;  /* 0x0000000a0500728c */ /* 0x000fe40008706670 */
[----:B------:R-:W-:Y:S02]  /*2980*/  UIMAD.WIDE.U32 UR10, UR5, UR8, URZ ;  /* 0x00000008050a72a5 */ /* 0x000fe4000f8e00ff */
[----:B------:R-:W-:Y:S01]  /*2990*/  UIADD3 UR12, UPT, UPT, -UR4, URZ, URZ ;  /* 0x000000ff040c7290 */ /* 0x000fe2000fffe1ff */
[----:B------:R-:W-:Y:S01]  /*29a0*/  UMOV UR8, UR13 ;  /* 0x0000000d00087c82 */ /* 0x000fe20008000000 */
[----:B------:R-:W-:-:S02]  /*29b0*/  UIADD3 UR10, UPT, UPT, -UR5, URZ, URZ ;  /* 0x000000ff050a7290 */ /* 0x000fc4000fffe1ff */
[----:B------:R-:W-:-:S03]  /*29c0*/  USHF.R.U32.HI UR8, URZ, UR9, UR8 ;  /* 0x00000009ff087299 */ /* 0x000fc60008011608 */
[----:B------:R-:W-:Y:S01]  /*29d0*/  @!UP0 UMOV UR7, UR11 ;  /* 0x0000000b00078c82 */ /* 0x000fe20008000000 */
[----:B------:R-:W-:Y:S02]  /*29e0*/  UIMAD UR12, UR18, UR12, UR38 ;  /* 0x0000000c120c72a4 */ /* 0x000fe4000f8e0226 */
[----:B------:R-:W-:Y:S02]  /*29f0*/  USEL UR8, UR4, UR8, !UP3 ;  /* 0x0000000804087287 */ /* 0x000fe4000d800000 */
[----:B------:R-:W-:Y:S02]  /*2a00*/  @!UP0 USHF.R.U32.HI UR7, URZ, UR9, UR7 ;  /* 0x00000009ff078299 */ /* 0x000fe40008011607 */
[----:B------:R-:W-:Y:S02]  /*2a10*/  UIADD3 UR9, UPT, UPT, -UR8, URZ, URZ ;  /* 0x000000ff08097290 */ /* 0x000fe4000fffe1ff */
[----:B------:R-:W-:Y:S02]  /*2a20*/  @!UP0 USEL UR7, UR5, UR7, !UP3 ;  /* 0x0000000705078287 */ /* 0x000fe4000d800000 */
[----:B------:R-:W-:-:S02]  /*2a30*/  UIMAD UR9, UR39, UR9, UR4 ;  /* 0x00000009270972a4 */ /* 0x000fc4000f8e0204 */
[----:B------:R-:W-:Y:S02]  /*2a40*/  @!UP0 UIADD3 UR8, UPT, UPT, UR8, -UR7, URZ ;  /* 0x8000000708088290 */ /* 0x000fe4000fffe0ff */
[----:B------:R-:W-:Y:S02]  /*2a50*/  @!UP0 UIMAD UR7, UR9, UR6, UR7 ;  /* 0x00000006090782a4 */ /* 0x000fe4000f8e0207 */
[----:B------:R-:W-:Y:S02]  /*2a60*/  @!UP0 UIMAD UR4, UR39, UR8, UR5 ;  /* 0x00000008270482a4 */ /* 0x000fe4000f8e0205 */
[----:B------:R-:W-:Y:S02]  /*2a70*/  UIMAD UR6, UR20, UR10, UR42 ;  /* 0x0000000a140672a4 */ /* 0x000fe4000f8e022a */
[----:B------:R-:W-:Y:S01]  /*2a80*/  UIMAD UR38, UR4, UR18, UR12 ;  /* 0x00000012042672a4 */ /* 0x000fe2000f8e020c */
[----:B------:R-:W-:Y:S02]  /*2a90*/  @!UP0 UMOV UR5, UR7 ;  /* 0x0000000700058c82 */ /* 0x000fe40008000000 */
[----:B------:R-:W-:-:S12]  /*2aa0*/  UIMAD UR42, UR5, UR20, UR6 ;  /* 0x00000014052a72a4 */ /* 0x000fd8000f8e0206 */
.L_x_38:
[----:B------:R-:W1:Y:S02]  /*2ab0*/  LDCU UR4, c[0x0][0xb30] ;  /* 0x00016600ff0477ac */ /* 0x000e640008000800 */
[----:B-1----:R-:W-:-:S09]  /*2ac0*/  UISETP.NE.AND UP0, UPT, UR4, 0x1, UPT ;  /* 0x000000010400788c */ /* 0x002fd2000bf05270 */
[----:B------:R-:W-:Y:S05]  /*2ad0*/  BRA.U UP0, `(.L_x_39) ;  /* 0x0000000100447547 */ /* 0x000fea000b800000 */
[----:B------:R-:W1:Y:S01]  /*2ae0*/  LDCU.128 UR8, c[0x0][0xb10] ;  /* 0x00016200ff0877ac */ /* 0x000e620008000c00 */
[----:B------:R-:W2:Y:S01]  /*2af0*/  LDCU UR12, c[0x0][0xb0c] ;  /* 0x00016180ff0c77ac */ /* 0x000ea20008000800 */
[----:B------:R-:W3:Y:S01]  /*2b00*/  LDCU UR13, c[0x0][0xb20] ;  /* 0x00016400ff0d77ac */ /* 0x000ee20008000800 */
[----:B-1----:R-:W-:Y:S02]  /*2b10*/  UIMAD.WIDE.U32 UR6, UR42, UR8, URZ ;  /* 0x000000082a0672a5 */ /* 0x002fe4000f8e00ff */
[----:B------:R-:W-:Y:S02]  /*2b20*/  UIMAD.WIDE.U32 UR4, UR38, UR11, URZ ;  /* 0x0000000b260472a5 */ /* 0x000fe4000f8e00ff */
[----:B--2---:R-:W-:Y:S02]  /*2b30*/  UISETP.NE.AND UP2, UPT, UR12, 0x1, UPT ;  /* 0x000000010c00788c */ /* 0x004fe4000bf45270 */
[----:B------:R-:W-:Y:S01]  /*2b40*/  UISETP.NE.AND UP0, UPT, UR10, 0x1, UPT ;  /* 0x000000010a00788c */ /* 0x000fe2000bf05270 */
[----:B------:R-:W-:-:S02]  /*2b50*/  UMOV UR6, UR7 ;  /* 0x0000000700067c82 */ /* 0x000fc40008000000 */
[----:B------:R-:W-:Y:S01]  /*2b60*/  UMOV UR4, UR5 ;  /* 0x0000000500047c82 */ /* 0x000fe20008000000 */
[----:B------:R-:W-:Y:S02]  /*2b70*/  USHF.R.U32.HI UR6, URZ, UR9, UR6 ;  /* 0x00000009ff067299 */ /* 0x000fe40008011606 */
[----:B---3--:R-:W-:Y:S02]  /*2b80*/  USHF.R.U32.HI UR4, URZ, UR13, UR4 ;  /* 0x0000000dff047299 */ /* 0x008fe40008011604 */
[----:B------:R-:W-:Y:S02]  /*2b90*/  USEL UR5, UR42, UR6, !UP2 ;  /* 0x000000062a057287 */ /* 0x000fe4000d000000 */
[----:B------:R-:W-:-:S04]  /*2ba0*/  USEL UR4, UR38, UR4, !UP0 ;  /* 0x0000000426047287 */ /* 0x000fc8000c000000 */
[----:B------:R-:W-:Y:S02]  /*2bb0*/  UIADD3 UR6, UPT, UPT, UR5, -UR4, URZ ;  /* 0x8000000405067290 */ /* 0x000fe4000fffe0ff */
[----:B------:R-:W-:Y:S02]  /*2bc0*/  UIADD3 UR4, UPT, UPT, -UR5, UR4, URZ ;  /* 0x0000000405047290 */ /* 0x000fe4000fffe1ff */
[----:B------:R-:W-:Y:S02]  /*2bd0*/  UIMAD UR38, UR6, UR10, UR38 ;  /* 0x0000000a062672a4 */ /* 0x000fe4000f8e0226 */
[----:B------:R-:W-:-:S12]  /*2be0*/  UIMAD UR42, UR4, UR12, UR42 ;  /* 0x0000000c042a72a4 */ /* 0x000fd8000f8e022a */
.L_x_39:
[----:B------:R-:W-:Y:S01]  /*2bf0*/  R2UR UR4, R160 ;  /* 0x00000000a00472ca */ /* 0x000fe200000e0000 */
[----:B------:R-:W-:Y:S01]  /*2c00*/  UIADD3 UR45, UPT, UPT, UR42, UR63, URZ ;  /* 0x0000003f2a2d7290 */ /* 0x000fe2000fffe0ff */
[----:B------:R-:W-:Y:S01]  /*2c10*/  PLOP3.LUT P1, PT, PT, PT, PT, 0x80, 0x8 ;  /* 0x000000000008781c */ /* 0x000fe20003f2f070 */
[----:B------:R-:W-:Y:S01]  /*2c20*/  UMOV UR27, UR34 ;  /* 0x00000022001b7c82 */ /* 0x000fe20008000000 */
[----:B------:R-:W-:-:S09]  /*2c30*/  LOP3.LUT R2, R2, 0x1, RZ, 0x3c, !PT ;  /* 0x0000000102027812 */ /* 0x000fd200078e3cff */
[----:B------:R-:W-:Y:S01]  /*2c40*/  UIADD3 UR47, UPT, UPT, UR38, UR4, URZ ;  /* 0x00000004262f7290 */ /* 0x000fe2000fffe0ff */
[----:B------:R-:W-:Y:S11]  /*2c50*/  BRA.U UP1, `(.L_x_40) ;  /* 0xffffffed01407547 */ /* 0x000ff6000b83ffff */
[----:B------:R-:W-:Y:S01]  /*2c60*/  UIADD3 UR25, UPT, UPT, UR25, 0xa0, URZ ;  /* 0x000000a019197890 */ /* 0x000fe2000fffe0ff */
[----:B------:R-:W-:-:S03]  /*2c70*/  MOV R3, UR23 ;  /* 0x0000001700037c02 */ /* 0x000fc60008000f00 */
[----:B------:R-:W-:Y:S01]  /*2c80*/  ULEA UR4, UR26, UR25, 0x3 ;  /* 0x000000191a047291 */ /* 0x000fe2000f8e18ff */
[----:B------:R-:W-:-:S08]  /*2c90*/  SHF.L.U32 R3, R3, 0x1f, RZ ;  /* 0x0000001f03037819 */ /* 0x000fd000000006ff */
[----:B------:R-:W1:Y:S02]  /*2ca0*/  SYNCS.PHASECHK.TRANS64.TRYWAIT P0, [UR4], R3 ;  /* 0x00000003ff0075a7 */ /* 0x000e640008001104 */
[----:B-1----:R-:W-:Y:S05]  /*2cb0*/  @!P0 BRA `(.L_x_41) ;  /* 0x0000005400b08947 */ /* 0x002fea0003800000 */
.L_x_128:
[----:B------:R-:W-:-:S04]  /*2cc0*/  UIADD3 UR4, UPT, UPT, UR26, 0x1, URZ ;  /* 0x000000011a047890 */ /* 0x000fc8000fffe0ff */
[----:B------:R-:W-:-:S04]  /*2cd0*/  UISETP.NE.AND UP0, UPT, UR4, 0x14, UPT ;  /* 0x000000140400788c */ /* 0x000fc8000bf05270 */
[----:B------:R-:W-:Y:S02]  /*2ce0*/  USEL UR5, URZ, 0x1, UP0 ;  /* 0x00000001ff057887 */ /* 0x000fe40008000000 */
[----:B------:R-:W-:Y:S02]  /*2cf0*/  USEL UR4, UR4, URZ, UP0 ;  /* 0x000000ff04047287 */ /* 0x000fe40008000000 */
[----:B------:R-:W-:Y:S02]  /*2d00*/  ULOP3.LUT UR6, UR23, UR5, URZ, 0x3c, !UPT ;  /* 0x0000000517067292 */ /* 0x000fe4000f8e3cff */
[----:B------:R-:W-:-:S04]  /*2d10*/  ULEA UR5, UR4, UR25, 0x3 ;  /* 0x0000001904057291 */ /* 0x000fc8000f8e18ff */
[----:B-1----:R-:W-:-:S04]  /*2d20*/  MOV R3, UR6 ;  /* 0x0000000600037c02 */ /* 0x002fc80008000f00 */
[----:B------:R-:W-:-:S04]  /*2d30*/  SHF.L.U32 R3, R3, 0x1f, RZ ;  /* 0x0000001f03037819 */ /* 0x000fc800000006ff */
[----:B------:R-:W1:Y:S02]  /*2d40*/  SYNCS.PHASECHK.TRANS64.TRYWAIT P0, [UR5], R3 ;  /* 0x00000003ff0075a7 */ /* 0x000e640008001105 */
[----:B-1----:R-:W-:Y:S05]  /*2d50*/  @!P0 BRA `(.L_x_42) ;  /* 0x0000005400a08947 */ /* 0x002fea0003800000 */
.L_x_130:
        /* <DEDUP_REMOVED lines=10> */
.L_x_132:
        /* <DEDUP_REMOVED lines=10> */
.L_x_134:
        /* <DEDUP_REMOVED lines=10> */
.L_x_136:
        /* <DEDUP_REMOVED lines=10> */
.L_x_138:
        /* <DEDUP_REMOVED lines=10> */
.L_x_140:
        /* <DEDUP_REMOVED lines=10> */
.L_x_142:
        /* <DEDUP_REMOVED lines=10> */
.L_x_144:
        /* <DEDUP_REMOVED lines=10> */
.L_x_146:
        /* <DEDUP_REMOVED lines=10> */
.L_x_148:
        /* <DEDUP_REMOVED lines=10> */
.L_x_150:
        /* <DEDUP_REMOVED lines=10> */
.L_x_152:
        /* <DEDUP_REMOVED lines=10> */
.L_x_154:
        /* <DEDUP_REMOVED lines=10> */
.L_x_156:
        /* <DEDUP_REMOVED lines=10> */
.L_x_158:
        /* <DEDUP_REMOVED lines=10> */
.L_x_160:
        /* <DEDUP_REMOVED lines=10> */
.L_x_162:
        /* <DEDUP_REMOVED lines=10> */
.L_x_164:
[----:B------:R-:W-:-:S04]  /*3800*/  UIADD3 UR4, UPT, UPT, UR4, 0x1, URZ ;  /* 0x0000000104047890 */ /* 0x000fc8000fffe0ff */
[----:B------:R-:W-:-:S04]  /*3810*/  UISETP.NE.AND UP0, UPT, UR4, 0x14, UPT ;  /* 0x000000140400788c */ /* 0x000fc8000bf05270 */
[----:B------:R-:W-:Y:S02]  /*3820*/  USEL UR5, URZ, 0x1, UP0 ;  /* 0x00000001ff057887 */ /* 0x000fe40008000000 */
[----:B------:R-:W-:Y:S02]  /*3830*/  USEL UR4, UR4, URZ, UP0 ;  /* 0x000000ff04047287 */ /* 0x000fe40008000000 */
[----:B------:R-:W-:Y:S02]  /*3840*/  ULOP3.LUT UR5, UR6, UR5, URZ, 0x3c, !UPT ;  /* 0x0000000506057292 */ /* 0x000fe4000f8e3cff */
[----:B------:R-:W-:-:S04]  /*3850*/  ULEA UR4, UR4, UR25, 0x3 ;  /* 0x0000001904047291 */ /* 0x000fc8000f8e18ff */
[----:B------:R-:W-:Y:S02]  /*3860*/  IMAD.U32 R2, RZ, RZ, UR5 ;  /* 0x00000005ff027e24 */ /* 0x000fe4000f8e00ff */
[----:B-1----:R-:W-:-:S03]  /*3870*/  MOV R0, UR4 ;  /* 0x0000000400007c02 */ /* 0x002fc60008000f00 */
[----:B------:R-:W-:-:S07]  /*3880*/  SHF.L.U32 R3, R2, 0x1f, RZ ;  /* 0x0000001f02037819 */ /* 0x000fce00000006ff */
.L_x_60:
[----:B-1----:R1:W2:Y:S02]  /*3890*/  SYNCS.PHASECHK.TRANS64.TRYWAIT P0, [R0+URZ], R3 ;  /* 0x00000003000075a7 */ /* 0x0022a400080011ff */
[----:B--2---:R-:W-:Y:S05]  /*38a0*/  @!P0 NANOSLEEP.SYNCS 0x989680 ;  /* 0x009896800000895d */ /* 0x004fea0003900000 */
[----:B------:R-:W2:Y:S02]  /*38b0*/  @!P0 SYNCS.PHASECHK.TRANS64 P0, [R0+URZ], R3 ;  /* 0x00000003000085a7 */ /* 0x000ea400080010ff */
[----:B--2---:R-:W-:Y:S05]  /*38c0*/  @P0 EXIT ;  /* 0x000000000000094d */ /* 0x004fea0003800000 */
[----:B------:R-:W-:Y:S05]  /*38d0*/  BRA `(.L_x_60) ;  /* 0xfffffffc00ec7947 */ /* 0x000fea000383ffff */
.L_x_22:
[----:B------:R-:W2:Y:S02]  /*38e0*/  S2UR UR4, SR_CgaCtaId ;  /* 0x00000000000479c3 */ /* 0x000ea40000008800 */
[----:B--2---:R-:W-:-:S04]  /*38f0*/  UISETP.NE.AND UP0, UPT, UR4, URZ, UPT ;  /* 0x000000ff0400728c */ /* 0x004fc8000bf05270 */
[----:B------:R-:W-:-:S09]  /*3900*/  UISETP.NE.OR UP0, UPT, UR18, 0x1, UP0 ;  /* 0x000000011200788c */ /* 0x000fd20008705670 */
[----:B------:R-:W-:Y:S05]  /*3910*/  BRA.U UP0, `(.L_x_61) ;  /* 0x0000000100b47547 */ /* 0x000fea000b800000 */
[----:B------:R-:W2:Y:S01]  /*3920*/  S2UR UR5, SR_CgaCtaId ;  /* 0x00000000000579c3 */ /* 0x000ea20000008800 */
[----:B------:R-:W-:Y:S01]  /*3930*/  UMOV UR4, 0x400 ;  /* 0x0000040000047882 */ /* 0x000fe20000000000 */
[----:B------:R-:W-:Y:S01]  /*3940*/  HFMA2 R2, -RZ, RZ, 0, 5.9604644775390625e-08 ;  /* 0x00000001ff027431 */ /* 0x000fe200000001ff */
[----:B------:R-:W-:Y:S01]  /*3950*/  ISETP.GE.U32.AND P0, PT, R3, 0x2, PT ;  /* 0x000000020300780c */ /* 0x000fe20003f06070 */
[----:B------:R-:W-:Y:S01]  /*3960*/  IMAD.MOV.U32 R8, RZ, RZ, RZ ;  /* 0x000000ffff087224 */ /* 0x000fe200078e00ff */
[----:B--2---:R-:W-:-:S04]  /*3970*/  ULEA UR4, UR5, UR4, 0x18 ;  /* 0x0000000405047291 */ /* 0x004fc8000f8ec0ff */
[----:B------:R-:W-:Y:S02]  /*3980*/  UIADD3 UR5, UPT, UPT, UR4, 0x168, URZ ;  /* 0x0000016804057890 */ /* 0x000fe4000fffe0ff */
[----:B------:R-:W-:Y:S02]  /*3990*/  UIADD3 UR8, UPT, UPT, UR4, 0x160, URZ ;  /* 0x0000016004087890 */ /* 0x000fe4000fffe0ff */
[----:B------:R-:W-:-:S12]  /*39a0*/  UPRMT UR5, URZ, 0x654, UR5 ;  /* 0x00000654ff057896 */ /* 0x000fd80008000005 */
.L_x_64:
[----:B------:R-:W-:Y:S01]  /*39b0*/  SHF.L.U32 R7, R2, 0x1f, RZ ;  /* 0x0000001f02077819 */ /* 0x000fe200000006ff */
[----:B------:R-:W-:Y:S02]  /*39c0*/  IMAD.U32 R4, RZ, RZ, UR8 ;  /* 0x00000008ff047e24 */ /* 0x000fe4000f8e00ff */
[----:B------:R-:W-:Y:S01]  /*39d0*/  @!P0 IMAD.MOV.U32 R5, RZ, RZ, 0x10 ;  /* 0x00000010ff058424 */ /* 0x000fe200078e00ff */
[----:B------:R-:W2:Y:S02]  /*39e0*/  SYNCS.PHASECHK.TRANS64.TRYWAIT P1, [UR4+0x168], R7 ;  /* 0x00016807ff0075a7 */ /* 0x000ea40008021104 */
[----:B------:R-:W-:-:S04]  /*39f0*/  PRMT R9, R3, 0x654, R4 ;  /* 0x0000065403097816 */ /* 0x000fc80000000004 */
[----:B------:R-:W-:Y:S01]  /*3a00*/  SEL R0, R9, R0, !P0 ;  /* 0x0000000009007207 */ /* 0x000fe20004000000 */
[----:B--2---:R-:W-:Y:S06]  /*3a10*/  @!P1 BRA `(.L_x_62) ;  /* 0x0000005000209947 */ /* 0x004fec0003800000 */
.L_x_166:
[----:B------:R-:W-:Y:S01]  /*3a20*/  UIADD3 UR6, UPT, UPT, UR4, 0x1a0, URZ ;  /* 0x000001a004067890 */ /* 0x000fe2000fffe0ff */
[----:B------:R3:W-:Y:S01]  /*3a30*/  @!P0 SYNCS.ARRIVE.TRANS64.RED RZ, [R0+URZ], R5 ;  /* 0x0000000500ff89a7 */ /* 0x0007e200080004ff */
[----:B------:R-:W-:Y:S01]  /*3a40*/  UIADD3 UR7, UPT, UPT, UR4, 0x160, URZ ;  /* 0x0000016004077890 */ /* 0x000fe2000fffe0ff */
[----:B------:R-:W-:-:S08]  /*3a50*/  LOP3.LUT R2, R2, 0x1, RZ, 0x3c, !PT ;  /* 0x0000000102027812 */ /* 0x000fd000078e3cff */
[----:B------:R-:W-:Y:S06]  /*3a60*/  UGETNEXTWORKID.BROADCAST [UR6], [UR7] ;  /* 0x00000000060073ca */ /* 0x000fec0008000100 */
[----:B---3--:R-:W-:-:S04]  /*3a70*/  SHF.L.U32 R5, R8, 0x1f, RZ ;  /* 0x0000001f08057819 */ /* 0x008fc800000006ff */
[----:B------:R-:W3:Y:S02]  /*3a80*/  SYNCS.PHASECHK.TRANS64.TRYWAIT P1, [UR4+0x160], R5 ;  /* 0x00016005ff0075a7 */ /* 0x000ee40008021104 */
[----:B---3--:R-:W-:Y:S05]  /*3a90*/  @!P1 BRA `(.L_x_63) ;  /* 0x0000005000189947 */ /* 0x008fea0003800000 */
.L_x_168:
[----:B--2---:R-:W2:Y:S01]  /*3aa0*/  LDS.128 R4, [UR4+0x1a0] ;  /* 0x0001a004ff047984 */ /* 0x004ea20008000c00 */
[----:B------:R-:W-:Y:S01]  /*3ab0*/  LOP3.LUT R8, R8, 0x1, RZ, 0x3c, !PT ;  /* 0x0000000108087812 */ /* 0x000fe200078e3cff */
[----:B------:R-:W-:Y:S01]  /*3ac0*/  @!PT LDS RZ, [RZ] ;  /* 0x00000000fffff984 */ /* 0x000fe20000000800 */
[----:B------:R-:W-:Y:S01]  /*3ad0*/  @!PT LDS RZ, [RZ] ;  /* 0x00000000fffff984 */ /* 0x000fe20000000800 */
[----:B------:R-:W-:Y:S01]  /*3ae0*/  @!PT LDS RZ, [RZ] ;  /* 0x00000000fffff984 */ /* 0x000fe20000000800 */
[----:B------:R-:W-:Y:S01]  /*3af0*/  @!PT LDS RZ, [RZ] ;  /* 0x00000000fffff984 */ /* 0x000fe20000000800 */
[----:B------:R3:W-:Y:S06]  /*3b00*/  MEMBAR.ALL.CTA ;  /* 0x0000000000007992 */ /* 0x0007ec0000008000 */
[----:B---3--:R-:W3:Y:S02]  /*3b10*/  FENCE.VIEW.ASYNC.S ;  /* 0x00000000000073c6 */ /* 0x008ee40000000000 */
[----:B---3--:R-:W-:Y:S01]  /*3b20*/  SYNCS.ARRIVE.TRANS64.RED.A1T0 RZ, [UR5], RZ ;  /* 0x000000ffffff79a7 */ /* 0x008fe20008100405 */
[----:B--2---:R-:W-:-:S13]  /*3b30*/  LOP3.LUT P1, RZ, R6, 0x1, RZ, 0xc0, !PT ;  /* 0x0000000106ff7812 */ /* 0x004fda000782c0ff */
[----:B------:R-:W-:Y:S05]  /*3b40*/  @P1 BRA `(.L_x_64) ;  /* 0xfffffffc00981947 */ /* 0x000fea000383ffff */
[----:B------:R-:W-:-:S04]  /*3b50*/  SHF.L.U32 R0, R2, 0x1f, RZ ;  /* 0x0000001f02007819 */ /* 0x000fc800000006ff */
[----:B------:R-:W2:Y:S02]  /*3b60*/  SYNCS.PHASECHK.TRANS64 P0, [UR4+0x168], R0 ;  /* 0x00016800ff0075a7 */ /* 0x000ea40008001004 */
[----:B-12---:R-:W-:Y:S05]  /*3b70*/  @P0 EXIT ;  /* 0x000000000000094d */ /* 0x006fea0003800000 */
[----:B------:R-:W-:-:S07]  /*3b80*/  MOV R0, UR4 ;  /* 0x0000000400007c02 */ /* 0x000fce0008000f00 */
.L_x_65:
[----:B-1----:R-:W-:-:S04]  /*3b90*/  SHF.L.U32 R3, R2, 0x1f, RZ ;  /* 0x0000001f02037819 */ /* 0x002fc800000006ff */
[----:B------:R1:W2:Y:S03]  /*3ba0*/  SYNCS.PHASECHK.TRANS64.TRYWAIT P0, [R0+URZ+0x168], R3 ;  /* 0x00016803000075a7 */ /* 0x0002a600080011ff */
[----:B--2---:R-:W-:Y:S05]  /*3bb0*/  @!P0 NANOSLEEP.SYNCS 0x989680 ;  /* 0x009896800000895d */ /* 0x004fea0003900000 */
[----:B------:R-:W2:Y:S02]  /*3bc0*/  @!P0 SYNCS.PHASECHK.TRANS64 P0, [R0+URZ+0x168], R3 ;  /* 0x00016803000085a7 */ /* 0x000ea400080010ff */
[----:B--2---:R-:W-:Y:S05]  /*3bd0*/  @P0 EXIT ;  /* 0x000000000000094d */ /* 0x004fea0003800000 */
[----:B------:R-:W-:Y:S05]  /*3be0*/  BRA `(.L_x_65) ;  /* 0xfffffffc00e87947 */ /* 0x000fea000383ffff */
.L_x_61:
[----:B------:R-:W-:Y:S05]  /*3bf0*/  BRA.U UP4, `(.L_x_66) ;  /* 0x0000001104647547 */ /* 0x000fea000b800000 */
[----:B------:R-:W2:Y:S01]  /*3c00*/  S2UR UR4, SR_CgaCtaId ;  /* 0x00000000000479c3 */ /* 0x000ea20000008800 */
[----:B------:R-:W-:Y:S01]  /*3c10*/  UMOV UR5, 0x40 ;  /* 0x0000004000057882 */ /* 0x000fe20000000000 */
[----:B------:R-:W-:Y:S01]  /*3c20*/  NOP ;  /* 0x0000000000007918 */ /* 0x000fe20000000000 */
[----:B------:R-:W-:Y:S01]  /*3c30*/  UMOV UR6, 0x400 ;  /* 0x0000040000067882 */ /* 0x000fe20000000000 */
[----:B--2---:R-:W-:Y:S02]  /*3c40*/  ULEA UR5, UR4, UR5, 0x18 ;  /* 0x0000000504057291 */ /* 0x004fe4000f8ec0ff */
[----:B------:R-:W-:-:S07]  /*3c50*/  ULEA UR6, UR4, UR6, 0x18 ;  /* 0x0000000604067291 */ /* 0x000fce000f8ec0ff */
[----:B------:R-:W2:Y:S02]  /*3c60*/  LDS.U8 R3, [UR5+0x1c] ;  /* 0x00001c05ff037984 */ /* 0x000ea40008000000 */
[----:B--2---:R-:W-:-:S13]  /*3c70*/  ISETP.NE.AND P0, PT, R3, RZ, PT ;  /* 0x000000ff0300720c */ /* 0x004fda0003f05270 */
[----:B------:R-:W-:Y:S05]  /*3c80*/  @P0 BRA `(.L_x_67) ;  /* 0x0000000400080947 */ /* 0x000fea0003800000 */
[----:B------:R-:W-:Y:S02]  /*3c90*/  UISETP.NE.U32.AND UP1, UPT, UR31, 0x1, UPT ;  /* 0x000000011f00788c */ /* 0x000fe4000bf25070 */
[----:B------:R-:W-:-:S07]  /*3ca0*/  UIADD3 UR7, UPT, UPT, UR5, 0x8, URZ ;  /* 0x0000000805077890 */ /* 0x000fce000fffe0ff */
[----:B------:R-:W-:Y:S05]  /*3cb0*/  BRA.U !UP1, `(.L_x_68) ;  /* 0x00000001099c7547 */ /* 0x000fea000b800000 */
[----:B------:R-:W-:Y:S01]  /*3cc0*/  ELECT P0, URZ, PT ;  /* 0x0000000000ff782f */ /* 0x000fe20003800000 */
[----:B------:R-:W-:-:S12]  /*3cd0*/  BSSY B0, `(.L_x_68) ;  /* 0x0000025000007945 */ /* 0x000fd80003800000 */
[----:B------:R-:W-:Y:S05]  /*3ce0*/  @!P0 BRA `(.L_x_69) ;  /* 0x00000000008c8947 */ /* 0x000fea0003800000 */
[----:B------:R-:W-:-:S05]  /*3cf0*/  UMOV UR4, 0x10 ;  /* 0x0000001000047882 */ /* 0x000fca0000000000 */
[----:B------:R-:W-:Y:S04]  /*3d00*/  DEPBAR.LE SB2, 0x36 ;  /* 0x0000ad800000791a */ /* 0x000fe80000000000 */
[----:B------:R-:W2:Y:S02]  /*3d10*/  UTCATOMSWS.2CTA.FIND_AND_SET.ALIGN UP0, UR4, UR4 ;  /* 0x00000004000475e3 */ /* 0x000ea40008200800 */
[----:B--2---:R-:W-:Y:S01]  /*3d20*/  MOV R10, UR4 ;  /* 0x00000004000a7c02 */ /* 0x004fe20008000f00 */
[----:B------:R-:W-:Y:S06]  /*3d30*/  BRA.U UP0, `(.L_x_70) ;  /* 0x0000000100187547 */ /* 0x000fec000b800000 */
.L_x_71:
[----:B------:R-:W-:Y:S05]  /*3d40*/  NANOSLEEP 0x64 ;  /* 0x000000640000795d */ /* 0x000fea0003800000 */
[----:B------:R-:W-:-:S05]  /*3d50*/  UMOV UR4, 0x10 ;  /* 0x0000001000047882 */ /* 0x000fca0000000000 */
[----:B------:R-:W-:Y:S04]  /*3d60*/  DEPBAR.LE SB2, 0x36 ;  /* 0x0000ad800000791a */ /* 0x000fe80000000000 */
[----:B------:R-:W2:Y:S02]  /*3d70*/  UTCATOMSWS.2CTA.FIND_AND_SET.ALIGN UP0, UR4, UR4 ;  /* 0x00000004000475e3 */ /* 0x000ea40008200800 */
[----:B--2---:R-:W-:Y:S01]  /*3d80*/  MOV R10, UR4 ;  /* 0x00000004000a7c02 */ /* 0x004fe20008000f00 */
[----:B------:R-:W-:Y:S05]  /*3d90*/  BRA.U !UP0, `(.L_x_71) ;  /* 0xfffffffd08e87547 */ /* 0x000fea000b83ffff */
.L_x_70:
[----:B------:R-:W2:Y:S01]  /*3da0*/  LDS R6, [UR5+0x10] ;  /* 0x00001005ff067984 */ /* 0x000ea20008000800 */
[----:B------:R-:W-:Y:S01]  /*3db0*/  IMAD.U32 R3, RZ, RZ, UR6 ;  /* 0x00000006ff037e24 */ /* 0x000fe2000f8e00ff */
[----:B------:R-:W-:-:S03]  /*3dc0*/  MOV R4, UR30 ;  /* 0x0000001e00047c02 */ /* 0x000fc60008000f00 */
[----:B------:R-:W-:Y:S01]  /*3dd0*/  VIADD R3, R3, 0x1b0 ;  /* 0x000001b003037836 */ /* 0x000fe20000000000 */
[----:B--2---:R-:W-:-:S04]  /*3de0*/  SHF.L.U32 R6, R6, 0x1f, RZ ;  /* 0x0000001f06067819 */ /* 0x004fc800000006ff */
[----:B------:R-:W2:Y:S02]  /*3df0*/  SYNCS.PHASECHK.TRANS64.TRYWAIT P0, [UR5+0x8], R6 ;  /* 0x00000806ff0075a7 */ /* 0x000ea40008001105 */
[----:B--2---:R-:W-:Y:S05]  /*3e00*/  @P0 BRA `(.L_x_72) ;  /* 0x0000000000080947 */ /* 0x004fea0003800000 */
[----:B------:R-:W2:Y:S02]  /*3e10*/  SYNCS.PHASECHK.TRANS64.TRYWAIT P0, [UR5+0x8], R6 ;  /* 0x00000806ff0075a7 */ /* 0x000ea40008001105 */
[----:B--2---:R-:W-:Y:S05]  /*3e20*/  @!P0 BRA `(.L_x_73) ;  /* 0x0000004c004c8947 */ /* 0x004fea0003800000 */
.L_x_72:
[----:B------:R-:W-:Y:S01]  /*3e30*/  PRMT R4, R4, 0x654, R3 ;  /* 0x0000065404047816 */ /* 0x000fe20000000003 */
[----:B------:R-:W-:Y:S01]  /*3e40*/  HFMA2 R3, -RZ, RZ, 0, 5.9604644775390625e-08 ;  /* 0x00000001ff037431 */ /* 0x000fe200000001ff */
[----:B------:R-:W-:Y:S01]  /*3e50*/  UPRMT UR4, UR30, 0x654, UR7 ;  /* 0x000006541e047896 */ /* 0x000fe20008000007 */
[----:B------:R-:W-:Y:S02]  /*3e60*/  IMAD.MOV.U32 R7, RZ, RZ, 0xffff ;  /* 0x0000ffffff077424 */ /* 0x000fe400078e00ff */
[----:B--2---:R-:W-:Y:S02]  /*3e70*/  IMAD.MOV.U32 R6, RZ, RZ, 0x4 ;  /* 0x00000004ff067424 */ /* 0x004fe400078e00ff */
[----:B------:R-:W-:Y:S01]  /*3e80*/  IMAD.SHL.U32 R9, R10, 0x20, RZ ;  /* 0x000000200a097824 */ /* 0x000fe200078e00ff */
[----:B------:R-:W-:Y:S02]  /*3e90*/  MOV R5, UR4 ;  /* 0x0000000400057c02 */ /* 0x000fe40008000f00 */
[-C--:B------:R-:W-:Y:S01]  /*3ea0*/  SHF.L.U32 R8, R7, R10.reuse, RZ ;  /* 0x0000000a07087219 */ /* 0x080fe200000006ff */
[----:B------:R2:W-:Y:S01]  /*3eb0*/  SYNCS.ARRIVE.TRANS64.RED RZ, [UR4], R6 ;  /* 0x00000006ffff79a7 */ /* 0x0005e20008000404 */
[----:B------:R-:W-:Y:S01]  /*3ec0*/  SHF.L.U32 R7, R3, R10, RZ ;  /* 0x0000000a03077219 */ /* 0x000fe200000006ff */
[----:B------:R2:W-:Y:S04]  /*3ed0*/  STS [UR6+0x1b0], R9 ;  /* 0x0001b009ff007988 */ /* 0x0005e80008000806 */
[----:B------:R2:W-:Y:S04]  /*3ee0*/  STAS [R4.64], R10 ;  /* 0x0000000a04007dbd */ /* 0x0005e8000c0008ff */
[----:B------:R2:W-:Y:S04]  /*3ef0*/  ATOMS.OR RZ, [UR5+0x14], R8 ;  /* 0x00001408ffff798c */ /* 0x0005e8000b000005 */
[----:B------:R2:W-:Y:S04]  /*3f00*/  ATOMS.OR RZ, [UR5+0x18], R7 ;  /* 0x00001807ffff798c */ /* 0x0005e8000b000005 */
[----:B------:R2:W-:Y:S02]  /*3f10*/  ATOMS.XOR RZ, [UR5+0x10], R3 ;  /* 0x00001003ffff798c */ /* 0x0005e4000b800005 */
.L_x_69:
[----:B-1----:R-:W-:Y:S05]  /*3f20*/  BSYNC B0 ;  /* 0x0000000000007941 */ /* 0x002fea0003800000 */
.L_x_68:
[----:B------:R-:W-:Y:S05]  /*3f30*/  BRA.U UP1, `(.L_x_74) ;  /* 0x00000001016c7547 */ /* 0x000fea000b800000 */
[----:B------:R-:W-:-:S03]  /*3f40*/  UMOV UR4, 0xffffffff ;  /* 0xffffffff00047882 */ /* 0x000fc60000000000 */
[----:B------:R-:W-:Y:S05]  /*3f50*/  BRA.DIV UR4, `(.L_x_75) ;  /* 0x0000004e04187947 */ /* 0x000fea000b800000 */
[----:B------:R-:W-:-:S13]  /*3f60*/  ELECT P0, URZ, PT ;  /* 0x0000000000ff782f */ /* 0x000fda0003800000 */
.L_x_171:
[----:B------:R-:W-:Y:S05]  /*3f70*/  @!P0 BRA `(.L_x_74) ;  /* 0x00000000005c8947 */ /* 0x000fea0003800000 */
[----:B--2---:R-:W2:Y:S02]  /*3f80*/  LDS R4, [UR5+0x10] ;  /* 0x00001005ff047984 */ /* 0x004ea40008000800 */
[----:B--2---:R-:W-:-:S04]  /*3f90*/  SHF.L.U32 R4, R4, 0x1f, RZ ;  /* 0x0000001f04047819 */ /* 0x004fc800000006ff */
[----:B------:R-:W2:Y:S02]  /*3fa0*/  SYNCS.PHASECHK.TRANS64.TRYWAIT P0, [UR5+0x8], R4 ;  /* 0x00000804ff0075a7 */ /* 0x000ea40008001105 */
[----:B--2---:R-:W-:Y:S05]  /*3fb0*/  @P0 BRA `(.L_x_76) ;  /* 0x0000000000080947 */ /* 0x004fea0003800000 */
[----:B------:R-:W2:Y:S02]  /*3fc0*/  SYNCS.PHASECHK.TRANS64.TRYWAIT P0, [UR5+0x8], R4 ;  /* 0x00000804ff0075a7 */ /* 0x000ea40008001105 */
[----:B--2---:R-:W-:Y:S05]  /*3fd0*/  @!P0 BRA `(.L_x_77) ;  /* 0x0000004c001c8947 */ /* 0x004fea0003800000 */
.L_x_76:
[----:B------:R-:W3:Y:S01]  /*3fe0*/  LDS R6, [UR6+0x1b0] ;  /* 0x0001b006ff067984 */ /* 0x000ee20008000800 */
[----:B--2---:R-:W-:Y:S02]  /*3ff0*/  HFMA2 R3, -RZ, RZ, 0, 5.9604644775390625e-08 ;  /* 0x00000001ff037431 */ /* 0x004fe400000001ff */
[----:B------:R-:W-:Y:S01]  /*4000*/  IMAD.MOV.U32 R4, RZ, RZ, 0xffff ;  /* 0x0000ffffff047424 */ /* 0x000fe200078e00ff */
[----:B------:R-:W-:Y:S01]  /*4010*/  UPRMT UR4, UR30, 0x654, UR7 ;  /* 0x000006541e047896 */ /* 0x000fe20008000007 */
[----:B---3--:R-:W-:-:S03]  /*4020*/  IMAD.SHL.U32 R5, R6, 0x20, RZ ;  /* 0x0000002006057824 */ /* 0x008fc600078e00ff */
[-C--:B------:R-:W-:Y:S02]  /*4030*/  SHF.L.U32 R4, R4, R6.reuse, RZ ;  /* 0x0000000604047219 */ /* 0x080fe400000006ff */
[----:B------:R-:W-:Y:S01]  /*4040*/  SHF.L.U32 R6, R3, R6, RZ ;  /* 0x0000000603067219 */ /* 0x000fe200000006ff */
[----:B------:R3:W-:Y:S04]  /*4050*/  STS [UR6+0x1b0], R5 ;  /* 0x0001b005ff007988 */ /* 0x0007e80008000806 */
[----:B------:R3:W-:Y:S04]  /*4060*/  ATOMS.OR RZ, [UR5+0x14], R4 ;  /* 0x00001404ffff798c */ /* 0x0007e8000b000005 */
[----:B------:R3:W-:Y:S01]  /*4070*/  ATOMS.OR RZ, [UR5+0x18], R6 ;  /* 0x00001806ffff798c */ /* 0x0007e2000b000005 */
[----:B------:R-:W-:Y:S03]  /*4080*/  SYNCS.ARRIVE.TRANS64.RED.A1T0 RZ, [UR4], RZ ;  /* 0x000000ffffff79a7 */ /* 0x000fe60008100404 */
[----:B------:R3:W-:Y:S01]  /*4090*/  ATOMS.XOR RZ, [UR5+0x10], R3 ;  /* 0x00001003ffff798c */ /* 0x0007e2000b800005 */
[----:B------:R-:W-:Y:S05]  /*40a0*/  BRA `(.L_x_74) ;  /* 0x0000000000107947 */ /* 0x000fea0003800000 */
.L_x_67:
[----:B------:R-:W-:Y:S02]  /*40b0*/  MOV R3, 0xffffffff ;  /* 0xffffffff00037802 */ /* 0x000fe40000000f00 */
[----:B------:R-:W-:-:S03]  /*40c0*/  MOV R4, 0x40f0 ;  /* 0x000040f000047802 */ /* 0x000fc60000000f00 */
[----:B------:R2:W-:Y:S04]  /*40d0*/  STS [UR6+0x1b0], R3 ;  /* 0x0001b003ff007988 */ /* 0x0005e80008000806 */
[----:B-12--5:R-:W-:Y:S05]  /*40e0*/  CALL.REL.NOINC `($__internal_1_$__cuda_sm10x_tcgen05_guardrail_trap_phase_invalid_during_alloc) ;  /* 0x0000005000007944 */ /* 0x026fea0003c00000 */
.L_x_74:
[----:B------:R-:W-:Y:S05]  /*40f0*/  WARPSYNC.ALL ;  /* 0x0000000000007948 */ /* 0x000fea0003800000 */
[----:B------:R-:W4:Y:S01]  /*4100*/  S2UR UR17, SR_CgaCtaId ;  /* 0x00000000001179c3 */ /* 0x000f220000008800 */
[----:B------:R-:W-:Y:S01]  /*4110*/  UMOV UR4, 0x400 ;  /* 0x0000040000047882 */ /* 0x000fe20000000000 */
[----:B------:R-:W-:-:S06]  /*4120*/  NOP ;  /* 0x0000000000007918 */ /* 0x000fcc0000000000 */
[----:B------:R-:W-:Y:S06]  /*4130*/  BAR.ARV 0x6, 0xa0 ;  /* 0x0182800000007b1d */ /* 0x000fec0000002000 */
[----:B------:R-:W1:Y:S01]  /*4140*/  LDCU.64 UR6, c[0x0][0x388] ;  /* 0x00007100ff0677ac */ /* 0x000e620008000a00 */
[----:B------:R-:W-:Y:S01]  /*4150*/  LOP3.LUT R2, R2, 0xffff, RZ, 0xc0, !PT ;  /* 0x0000ffff02027812 */ /* 0x000fe200078ec0ff */
[----:B--2---:R-:W-:Y:S01]  /*4160*/  IMAD.MOV.U32 R8, RZ, RZ, 0x1 ;  /* 0x00000001ff087424 */ /* 0x004fe200078e00ff */
[----:B------:R-:W-:Y:S01]  /*4170*/  LOP3.LUT R0, R0, 0xffff, RZ, 0xc0, !PT ;  /* 0x0000ffff00007812 */ /* 0x000fe200078ec0ff */
[----:B------:R-:W-:Y:S01]  /*4180*/  UMOV UR21, URZ ;  /* 0x000000ff00157c82 */ /* 0x000fe20008000000 */
[----:B------:R-:W-:Y:S01]  /*4190*/  R2UR UR18, R2 ;  /* 0x00000000021272ca */ /* 0x000fe200000e0000 */
[----:B------:R-:W-:Y:S01]  /*41a0*/  IMAD.MOV.U32 R2, RZ, RZ, RZ ;  /* 0x000000ffff027224 */ /* 0x000fe200078e00ff */
[----:B------:R-:W-:Y:S01]  /*41b0*/  R2UR UR23, R0 ;  /* 0x00000000001772ca */ /* 0x000fe200000e0000 */
[----:B------:R-:W-:Y:S01]  /*41c0*/  IMAD.MOV.U32 R0, RZ, RZ, RZ ;  /* 0x000000ffff007224 */ /* 0x000fe200078e00ff */
[----:B------:R-:W-:-:S02]  /*41d0*/  UISETP.NE.AND UP3, UPT, UR31, URZ, UPT ;  /* 0x000000ff1f00728c */ /* 0x000fc4000bf65270 */
[----:B----4-:R-:W-:Y:S01]  /*41e0*/  ULEA UR17, UR17, UR4, 0x18 ;  /* 0x0000000411117291 */ /* 0x010fe2000f8ec0ff */
[----:B------:R-:W-:Y:S01]  /*41f0*/  UMOV UR16, URZ ;  /* 0x000000ff00107c82 */ /* 0x000fe20008000000 */
[----:B------:R-:W-:Y:S02]  /*4200*/  UMOV UR26, 0x0 ;  /* 0x00000000001a7882 */ /* 0x000fe40000000000 */
[----:B------:R-:W-:Y:S01]  /*4210*/  UIADD3 UR29, UPT, UPT, UR17, 0x168, URZ ;  /* 0x00000168111d7890 */ /* 0x000fe2000fffe0ff */
[----:B------:R-:W-:Y:S01]  /*4220*/  UMOV UR27, 0x10100010 ;  /* 0x10100010001b7882 */ /* 0x000fe20000000000 */
[----:B-1----:R-:W-:-:S03]  /*4230*/  UIADD3 UR4, UPT, UPT, UR6, 0x3f, URZ ;  /* 0x0000003f06047890 */ /* 0x002fc6000fffe0ff */
[----:B---3--:R-:W1:Y:S01]  /*4240*/  LDS R3, [UR17+0x1b0] ;  /* 0x0001b011ff037984 */ /* 0x008e620008000800 */
[----:B------:R-:W2:Y:S01]  /*4250*/  LDCU UR6, c[0x0][0x390] ;  /* 0x00007200ff0677ac */ /* 0x000ea20008000800 */
[----:B------:R-:W-:Y:S02]  /*4260*/  USHF.R.S32.HI UR5, URZ, 0x1f, UR4 ;  /* 0x0000001fff057899 */ /* 0x000fe40008011404 */
[----:B------:R-:W-:Y:S02]  /*4270*/  UPRMT UR29, URZ, 0x654, UR29 ;  /* 0x00000654ff1d7896 */ /* 0x000fe4000800001d */
[----:B------:R-:W-:Y:S02]  /*4280*/  ULEA.HI UR4, UR5, UR4, URZ, 0x6 ;  /* 0x0000000405047291 */ /* 0x000fe4000f8f30ff */
[----:B------:R-:W-:Y:S02]  /*4290*/  UIADD3 UR5, UPT, UPT, UR17, 0x4400, URZ ;  /* 0x0000440011057890 */ /* 0x000fe4000fffe0ff */
[----:B------:R-:W-:-:S02]  /*42a0*/  USHF.R.S32.HI UR4, URZ, 0x6, UR4 ;  /* 0x00000006ff047899 */ /* 0x000fc40008011404 */
[----:B------:R-:W-:Y:S02]  /*42b0*/  USHF.R.U32.HI UR5, URZ, 0x4, UR5 ;  /* 0x00000004ff057899 */ /* 0x000fe40008011605 */
[----:B------:R-:W-:Y:S02]  /*42c0*/  UIMAD UR7, UR4, UR7, URZ ;  /* 0x00000007040772a4 */ /* 0x000fe4000f8e02ff */
[----:B------:R-:W-:Y:S02]  /*42d0*/  UIADD3 UR4, UPT, UPT, UR17, 0x2c400, URZ ;  /* 0x0002c40011047890 */ /* 0x000fe4000fffe0ff */
[----:B------:R-:W-:Y:S02]  /*42e0*/  ULOP3.LUT UR5, UR5, 0x3fff, URZ, 0xc0, !UPT ;  /* 0x00003fff05057892 */ /* 0x000fe4000f8ec0ff */
[----:B------:R-:W-:Y:S02]  /*42f0*/  USHF.R.U32.HI UR4, URZ, 0x4, UR4 ;  /* 0x00000004ff047899 */ /* 0x000fe40008011604 */
[----:B------:R-:W-:-:S02]  /*4300*/  ULOP3.LUT UR19, UR5, 0x10000, URZ, 0xfc, !UPT ;  /* 0x0001000005137892 */ /* 0x000fc4000f8efcff */
[----:B------:R-:W-:Y:S02]  /*4310*/  ULOP3.LUT UR20, UR4, 0x3fff, URZ, 0xc0, !UPT ;  /* 0x00003fff04147892 */ /* 0x000fe4000f8ec0ff */
[----:B--2---:R-:W-:Y:S02]  /*4320*/  UIMAD UR4, UR7, UR6, URZ ;  /* 0x00000006070472a4 */ /* 0x004fe4000f8e02ff */
[----:B------:R-:W-:Y:S02]  /*4330*/  ULOP3.LUT UR20, UR20, 0x10000, URZ, 0xfc, !UPT ;  /* 0x0001000014147892 */ /* 0x000fe4000f8efcff */
[----:B------:R-:W-:Y:S02]  /*4340*/  UIADD3 UR28, UPT, UPT, UR4, -0x1, URZ ;  /* 0xffffffff041c7890 */ /* 0x000fe4000fffe0ff */
[----:B------:R-:W-:Y:S01]  /*4350*/  UISETP.GE.AND UP4, UPT, UR4, 0x1, UPT ;  /* 0x000000010400788c */ /* 0x000fe2000bf86270 */
[----:B------:R-:W-:Y:S01]  /*4360*/  UMOV UR24, 0x0 ;  /* 0x0000000000187882 */ /* 0x000fe20000000000 */
[----:B------:R-:W-:Y:S01]  /*4370*/  UMOV UR25, 0x10100010 ;  /* 0x1010001000197882 */ /* 0x000fe20000000000 */
[C---:B-1----:R-:W-:Y:S01]  /*4380*/  VIADD R5, R3.reuse, 0x40 ;  /* 0x0000004003057836 */ /* 0x042fe20000000000 */
[----:B------:R-:W-:-:S04]  /*4390*/  LOP3.LUT R4, R3, 0xffff, RZ, 0xc0, !PT ;  /* 0x0000ffff03047812 */ /* 0x000fc800078ec0ff */
[----:B------:R-:W-:-:S05]  /*43a0*/  LOP3.LUT R5, R5, 0xffff, RZ, 0xc0, !PT ;  /* 0x0000ffff05057812 */ /* 0x000fca00078ec0ff */
[----:B------:R1:W-:Y:S02]  /*43b0*/  STL.64 [R1], R4 ;  /* 0x0000000401007387 */ /* 0x0003e40000100a00 */
.L_x_86:
[----:B-1----:R-:W-:-:S04]  /*43c0*/  SHF.L.U32 R5, R2, 0x1f, RZ ;  /* 0x0000001f02057819 */ /* 0x002fc800000006ff */
[----:B------:R-:W1:Y:S02]  /*43d0*/  SYNCS.PHASECHK.TRANS64.TRYWAIT P0, [UR17+0x160], R5 ;  /* 0x00016005ff0075a7 */ /* 0x000e640008001111 */
[----:B-1-34-:R-:W-:Y:S05]  /*43e0*/  @!P0 BRA `(.L_x_78) ;  /* 0x0000004800308947 */ /* 0x01afea0003800000 */
.L_x_173:
[----:B-1----:R-:W1:Y:S01]  /*43f0*/  LDS.128 R4, [UR17+0x1a0] ;  /* 0x0001a011ff047984 */ /* 0x002e620008000c00 */
[----:B------:R-:W-:Y:S01]  /*4400*/  ULEA UR22, UR21, UR17, 0x3 ;  /* 0x0000001115167291 */ /* 0x000fe2000f8e18ff */
[----:B------:R-:W-:Y:S01]  /*4410*/  @!PT LDS RZ, [RZ] ;  /* 0x00000000fffff984 */ /* 0x000fe20000000800 */
[----:B------:R-:W-:Y:S01]  /*4420*/  @!PT LDS RZ, [RZ] ;  /* 0x00000000fffff984 */ /* 0x000fe20000000800 */
[----:B------:R-:W-:Y:S01]  /*4430*/  @!PT LDS RZ, [RZ] ;  /* 0x00000000fffff984 */ /* 0x000fe20000000800 */
[----:B------:R-:W-:Y:S01]  /*4440*/  @!PT LDS RZ, [RZ] ;  /* 0x00000000fffff984 */ /* 0x000fe20000000800 */
[----:B------:R2:W-:Y:S06]  /*4450*/  MEMBAR.ALL.CTA ;  /* 0x0000000000007992 */ /* 0x0005ec0000008000 */
[----:B--2---:R-:W2:Y:S02]  /*4460*/  FENCE.VIEW.ASYNC.S ;  /* 0x00000000000073c6 */ /* 0x004ea40000000000 */
[----:B--2---:R-:W-:Y:S01]  /*4470*/  SYNCS.ARRIVE.TRANS64.RED.A1T0 RZ, [UR29], RZ ;  /* 0x000000ffffff79a7 */ /* 0x004fe2000810041d */
[----:B-1----:R-:W-:Y:S01]  /*4480*/  LOP3.LUT P2, RZ, R6, 0x1, RZ, 0xc0, !PT ;  /* 0x0000000106ff7812 */ /* 0x002fe2000784c0ff */
[----:B------:R-:W-:-:S12]  /*4490*/  BRA.U UP3, `(.L_x_79) ;  /* 0x00000001030c7547 */ /* 0x000fd8000b800000 */
[----:B------:R-:W-:-:S04]  /*44a0*/  SHF.L.U32 R5, R8, 0x1f, RZ ;  /* 0x0000001f08057819 */ /* 0x000fc800000006ff */
[----:B------:R-:W1:Y:S02]  /*44b0*/  SYNCS.PHASECHK.TRANS64.TRYWAIT P0, [UR22+0x180], R5 ;  /* 0x00018005ff0075a7 */ /* 0x000e640008001116 */
[----:B-1----:R-:W-:Y:S05]  /*44c0*/  @!P0 BRA `(.L_x_80) ;  /* 0x0000004800108947 */ /* 0x002fea0003800000 */
.L_x_79:
[----:B------:R-:W-:Y:S05]  /*44d0*/  BRA.U UP3, `(.L_x_81) ;  /* 0x0000000103d47547 */ /* 0x000fea000b800000 */
[----:B------:R-:W-:Y:S05]  /*44e0*/  BRA.U !UP4, `(.L_x_82) ;  /* 0x000000010cc47547 */ /* 0x000fea000b800000 */
[----:B------:R-:W-:Y:S01]  /*44f0*/  ULEA UR4, UR21, UR43, 0x2 ;  /* 0x0000002b15047291 */ /* 0x000fe2000f8e10ff */
[----:B-1----:R-:W-:-:S08]  /*4500*/  SHF.L.U32 R4, R0, 0x1f, RZ ;  /* 0x0000001f00047819 */ /* 0x002fd000000006ff */
[----:B------:R-:W5:Y:S01]  /*4510*/  LDL R5, [UR4] ;  /* 0x00000004ff057983 */ /* 0x000f620008100800 */
[----:B------:R-:W-:Y:S02]  /*4520*/  ULEA UR4, UR16, UR17, 0x3 ;  /* 0x0000001110047291 */ /* 0x000fe4000f8e18ff */
[----:B------:R-:W-:Y:S01]  /*4530*/  UPLOP3.LUT UP2, UPT, UPT, UPT, UPT, 0x40, 0x4 ;  /* 0x000000000004789c */ /* 0x000fe20003f4e870 */
[----:B------:R-:W-:Y:S01]  /*4540*/  UMOV UR15, UR28 ;  /* 0x0000001c000f7c82 */ /* 0x000fe20008000000 */
[----:B------:R-:W-:-:S05]  /*4550*/  UMOV UR5, UR16 ;  /* 0x0000001000057c82 */ /* 0x000fca0008000000 */
[----:B------:R1:W2:Y:S04]  /*4560*/  SYNCS.PHASECHK.TRANS64.TRYWAIT P1, [UR4], R4 ;  /* 0x00000004ff0075a7 */ /* 0x0002a80008021104 */
.L_x_85:
[----:B---3--:R-:W-:Y:S01]  /*4570*/  ULEA UR10, UR5, UR17, 0x3 ;  /* 0x00000011050a7291 */ /* 0x008fe2000f8e18ff */
[----:B--2-4-:R-:W-:Y:S11]  /*4580*/  @P1 BRA `(.L_x_83) ;  /* 0x00000000000c1947 */ /* 0x014ff60003800000 */
[----:B------:R-:W-:Y:S04]  /*4590*/  SHF.L.U32 R7, R0, 0x1f, RZ ;  /* 0x0000001f00077819 */ /* 0x000fe800000006ff */
[----:B------:R-:W2:Y:S02]  /*45a0*/  SYNCS.PHASECHK.TRANS64.TRYWAIT P0, [UR10], R7 ;  /* 0x00000007ff0075a7 */ /* 0x000ea4000800110a */
[----:B--2---:R-:W-:Y:S05]  /*45b0*/  @!P0 BRA `(.L_x_84) ;  /* 0x0000004400ec8947 */ /* 0x004fea0003800000 */
.L_x_83:
[----:B------:R-:W-:Y:S01]  /*45c0*/  UISETP.NE.AND UP0, UPT, UR15, URZ, UPT ;  /* 0x000000ff0f00728c */ /* 0x000fe2000bf05270 */
[----:B------:R-:W-:Y:S01]  /*45d0*/  PLOP3.LUT P1, PT, PT, PT, PT, 0x80, 0x8 ;  /* 0x000000000008781c */ /* 0x000fe20003f2f070 */
[----:B------:R-:W-:Y:S02]  /*45e0*/  UIADD3 UR4, UPT, UPT, UR5, 0x1, URZ ;  /* 0x0000000105047890 */ /* 0x000fe4000fffe0ff */
[----:B------:R-:W-:Y:S02]  /*45f0*/  ULEA UR8, UR5, UR20, 0x7 ;  /* 0x0000001405087291 */ /* 0x000fe4000f8e38ff */
[----:B------:R-:W-:Y:S01]  /*4600*/  UISETP.NE.AND UP1, UPT, UR4, 0x14, UPT ;  /* 0x000000140400788c */ /* 0x000fe2000bf25270 */
[----:B------:R-:W-:Y:S01]  /*4610*/  PLOP3.LUT P0, PT, PT, PT, UP0, 0x80, 0x8 ;  /* 0x000000000008781c */ /* 0x000fe20003f0f008 */
[----:B------:R-:W-:Y:S02]  /*4620*/  UIADD3 UR12, UPT, UPT, UR8, 0x2, URZ ;  /* 0x00000002080c7890 */ /* 0x000fe4000fffe0ff */
[----:B------:R-:W-:Y:S02]  /*4630*/  USEL UR6, URZ, 0x1, UP1 ;  /* 0x00000001ff067887 */ /* 0x000fe40008800000 */
[----:B------:R-:W-:Y:S02]  /*4640*/  USEL UR16, UR4, URZ, UP1 ;  /* 0x000000ff04107287 */ /* 0x000fe40008800000 */
[----:B------:R-:W-:Y:S02]  /*4650*/  UIADD3 UR10, UPT, UPT, UR10, 0xa0, URZ ;  /* 0x000000a00a0a7890 */ /* 0x000fe4000fffe0ff */
[----:B------:R-:W-:Y:S01]  /*4660*/  @UP0 ULEA UR4, UR16, UR17, 0x3 ;  /* 0x0000001110040291 */ /* 0x000fe2000f8e18ff */
[----:B------:R-:W-:Y:S01]  /*4670*/  LOP3.LUT R0, R0, UR6, RZ, 0x3c, !PT ;  /* 0x0000000600007c12 */ /* 0x000fe2000f8e3cff */
[----:B------:R-:W-:Y:S01]  /*4680*/  UMOV UR9, 0x80004020 ;  /* 0x8000402000097882 */ /* 0x000fe20000000000 */
[----:B------:R-:W-:Y:S01]  /*4690*/  UMOV UR13, 0x80004020 ;  /* 0x80004020000d7882 */ /* 0x000fe20000000000 */
[----:B------:R-:W-:Y:S01]  /*46a0*/  UMOV UR7, 0x80004020 ;  /* 0x8000402000077882 */ /* 0x000fe20000000000 */
[----:B-1----:R-:W-:Y:S04]  /*46b0*/  @P0 SHF.L.U32 R4, R0, 0x1f, RZ ;  /* 0x0000001f00040819 */ /* 0x002fe800000006ff */
[----:B------:R3:W4:Y:S01]  /*46c0*/  @P0 SYNCS.PHASECHK.TRANS64.TRYWAIT P1, [UR4], R4 ;  /* 0x00000004ff0005a7 */ /* 0x0007220008021104 */
[----:B------:R-:W-:Y:S11]  /*46d0*/  ELECT P0, URZ, PT ;  /* 0x0000000000ff782f */ /* 0x000ff60003800000 */
[----:B------:R-:W-:Y:S02]  /*46e0*/  @!UPT UIADD3 URZ, UPT, UPT, URZ, URZ, URZ ;  /* 0x000000fffffff290 */ /* 0x000fe4000fffe0ff */
[C---:B-----5:R-:W-:Y:S01]  /*46f0*/  @P0 R2UR.BROADCAST UR14, R5.reuse ;  /* 0x00000000050e02ca */ /* 0x060fe200008e0000 */
[----:B------:R-:W-:Y:S01]  /*4700*/  ULEA UR4, UR5, UR19, 0x9 ;  /* 0x0000001305047291 */ /* 0x000fe2000f8e48ff */
[----:B------:R-:W-:Y:S11]  /*4710*/  ELECT P0, URZ, PT ;  /* 0x0000000000ff782f */ /* 0x000ff60003800000 */
[----:B------:R-:W-:Y:S02]  /*4720*/  @!UPT UIADD3 URZ, UPT, UPT, URZ, URZ, URZ ;  /* 0x000000fffffff290 */ /* 0x000fe4000fffe0ff */
[----:B------:R-:W-:Y:S01]  /*4730*/  @P0 R2UR.BROADCAST UR11, R5 ;  /* 0x00000000050b02ca */ /* 0x000fe200008e0000 */
[----:B------:R-:W-:Y:S01]  /*4740*/  UIADD3 UR6, UPT, UPT, UR4, 0x2, URZ ;  /* 0x0000000204067890 */ /* 0x000fe2000fffe0ff */
[----:B------:R-:W-:Y:S02]  /*4750*/  UMOV UR5, 0x80004020 ;  /* 0x8000402000057882 */ /* 0x000fe40000000000 */
[----:B------:R1:W-:Y:S01]  /*4760*/  UTCQMMA.2CTA gdesc[UR4], gdesc[UR8], tmem[UR14], tmem[UR26], idesc[UR27], UP2 ;  /* 0x00ff1a08040075ea */ /* 0x0003e2000920030e */
[----:B------:R-:W-:Y:S08]  /*4770*/  UPLOP3.LUT UP2, UPT, UPT, UPT, UPT, 0x80, 0x8 ;  /* 0x000000000008789c */ /* 0x000ff00003f4f070 */
[----:B------:R3:W-:Y:S01]  /*4780*/  UTCQMMA.2CTA gdesc[UR6], gdesc[UR12], tmem[UR11], tmem[UR24], idesc[UR25], UPT ;  /* 0x00ff180c060075ea */ /* 0x0007e2000ba0030b */
[----:B------:R3:W-:Y:S01]  /*4790*/  UTCBAR.2CTA.MULTICAST [UR10], URZ, UR18 ;  /* 0x000000ff0a0073e9 */ /* 0x0007e20008200812 */
[----:B-1----:R-:W-:Y:S02]  /*47a0*/  UIADD3 UR4, UPT, UPT, UR15, 0x1, URZ ;  /* 0x000000010f047890 */ /* 0x002fe4000fffe0ff */
[----:B------:R-:W-:Y:S02]  /*47b0*/  UIADD3 UR8, UPT, UPT, UR15, -0x1, URZ ;  /* 0xffffffff0f087890 */ /* 0x000fe4000fffe0ff */
[----:B------:R-:W-:Y:S01]  /*47c0*/  UISETP.GT.U32.AND UP0, UPT, UR4, 0x1, UPT ;  /* 0x000000010400788c */ /* 0x000fe2000bf04070 */
[----:B------:R-:W-:Y:S04]  /*47d0*/  UMOV UR5, UR16 ;  /* 0x0000001000057c82 */ /* 0x000fe80008000000 */
[----:B------:R-:W-:Y:S04]  /*47e0*/  UMOV UR15, UR8 ;  /* 0x00000008000f7c82 */ /* 0x000fe80008000000 */
[----:B------:R-:W-:Y:S05]  /*47f0*/  BRA.U UP0, `(.L_x_85) ;  /* 0xfffffffd005c7547 */ /* 0x000fea000b83ffff */
.L_x_82:
[----:B------:R-:W-:-:S09]  /*4800*/  UIADD3 UR4, UPT, UPT, UR22, 0x170, URZ ;  /* 0x0000017016047890 */ /* 0x000fd2000fffe0ff */
[----:B------:R2:W-:Y:S01]  /*4810*/  UTCBAR.2CTA.MULTICAST [UR4], URZ, UR23 ;  /* 0x000000ff040073e9 */ /* 0x0005e20008200817 */
[----:B------:R-:W-:Y:S02]  /*4820*/  NOP ;  /* 0x0000000000007918 */ /* 0x000fe40000000000 */
.L_x_81:
[----:B--2---:R-:W-:Y:S01]  /*4830*/  UIADD3 UR4, UPT, UPT, UR21, 0x1, URZ ;  /* 0x0000000115047890 */ /* 0x004fe2000fffe0ff */
[----:B------:R-:W-:-:S03]  /*4840*/  LOP3.LUT R2, R2, 0x1, RZ, 0x3c, !PT ;  /* 0x0000000102027812 */ /* 0x000fc600078e3cff */
[----:B------:R-:W-:-:S04]  /*4850*/  UISETP.NE.AND UP0, UPT, UR4, 0x2, UPT ;  /* 0x000000020400788c */ /* 0x000fc8000bf05270 */
[----:B------:R-:W-:Y:S02]  /*4860*/  USEL UR5, URZ, 0x1, UP0 ;  /* 0x00000001ff057887 */ /* 0x000fe40008000000 */
[----:B------:R-:W-:-:S04]  /*4870*/  USEL UR21, UR4, URZ, UP0 ;  /* 0x000000ff04157287 */ /* 0x000fc80008000000 */
[----:B------:R-:W-:Y:S01]  /*4880*/  LOP3.LUT R8, R8, UR5, RZ, 0x3c, !PT ;  /* 0x0000000508087c12 */ /* 0x000fe2000f8e3cff */
[----:B------:R-:W-:Y:S07]  /*4890*/  @P2 BRA `(.L_x_86) ;  /* 0xfffffff800c82947 */ /* 0x000fee000383ffff */
[----:B------:R-:W2:Y:S01]  /*48a0*/  S2UR UR8, SR_CgaCtaId ;  /* 0x00000000000879c3 */ /* 0x000ea20000008800 */
[----:B------:R-:W-:Y:S01]  /*48b0*/  ELECT P0, URZ, PT ;  /* 0x0000000000ff782f */ /* 0x000fe20003800000 */
[----:B------:R-:W-:Y:S01]  /*48c0*/  HFMA2 R0, -RZ, RZ, 0, 5.9604644775390625e-08 ;  /* 0x00000001ff007431 */ /* 0x000fe200000001ff */
[----:B------:R-:W-:-:S05]  /*48d0*/  UMOV UR4, 0x40 ;  /* 0x0000004000047882 */ /* 0x000fca0000000000 */
[----:B------:R-:W-:Y:S01]  /*48e0*/  UVIRTCOUNT.DEALLOC.SMPOOL 0x80 ;  /* 0x000000800000784c */ /* 0x000fe20000000000 */
[----:B------:R-:W-:Y:S02]  /*48f0*/  UISETP.NE.AND UP0, UPT, UR31, URZ, UPT ;  /* 0x000000ff1f00728c */ /* 0x000fe4000bf05270 */
[----:B--2---:R-:W-:-:S09]  /*4900*/  ULEA UR8, UR8, UR4, 0x18 ;  /* 0x0000000408087291 */ /* 0x004fd2000f8ec0ff */
[----:B------:R2:W-:Y:S01]  /*4910*/  @P0 STS.U8 [UR8+0x1c], R0 ;  /* 0x00001c00ff000988 */ /* 0x0005e20008000008 */
[----:B------:R-:W-:Y:S05]  /*4920*/  BRA.U UP0, `(.L_x_87) ;  /* 0x0000000100587547 */ /* 0x000fea000b800000 */
[----:B------:R-:W-:Y:S01]  /*4930*/  UIADD3 UR5, UPT, UPT, UR17, 0x180, URZ ;  /* 0x0000018011057890 */ /* 0x000fe2000fffe0ff */
[----:B-1----:R-:W-:-:S03]  /*4940*/  SHF.L.U32 R5, R8, 0x1f, RZ ;  /* 0x0000001f08057819 */ /* 0x002fc600000006ff */
[----:B------:R-:W-:-:S09]  /*4950*/  ULEA UR4, UR21, UR5, 0x3 ;  /* 0x0000000515047291 */ /* 0x000fd2000f8e18ff */
[----:B------:R-:W1:Y:S02]  /*4960*/  SYNCS.PHASECHK.TRANS64.TRYWAIT P0, [UR4], R5 ;  /* 0x00000005ff0075a7 */ /* 0x000e640008001104 */
[----:B-1----:R-:W-:Y:S05]  /*4970*/  @!P0 BRA `(.L_x_88) ;  /* 0x0000004400148947 */ /* 0x002fea0003800000 */
.L_x_177:
[----:B------:R-:W-:-:S04]  /*4980*/  UIADD3 UR4, UPT, UPT, UR21, 0x1, URZ ;  /* 0x0000000115047890 */ /* 0x000fc8000fffe0ff */
[----:B------:R-:W-:-:S04]  /*4990*/  UISETP.NE.AND UP1, UPT, UR4, 0x2, UPT ;  /* 0x000000020400788c */ /* 0x000fc8000bf25270 */
[----:B---3--:R-:W-:Y:S02]  /*49a0*/  USEL UR6, URZ, 0x1, UP1 ;  /* 0x00000001ff067887 */ /* 0x008fe40008800000 */
[----:B------:R-:W-:-:S04]  /*49b0*/  USEL UR4, UR4, URZ, UP1 ;  /* 0x000000ff04047287 */ /* 0x000fc80008800000 */
[----:B------:R-:W-:Y:S01]  /*49c0*/  ULEA UR4, UR4, UR5, 0x3 ;  /* 0x0000000504047291 */ /* 0x000fe2000f8e18ff */
[----:B-1----:R-:W-:-:S04]  /*49d0*/  LOP3.LUT R5, R8, UR6, RZ, 0x3c, !PT ;  /* 0x0000000608057c12 */ /* 0x002fc8000f8e3cff */
[----:B------:R-:W-:Y:S01]  /*49e0*/  SHF.L.U32 R5, R5, 0x1f, RZ ;  /* 0x0000001f05057819 */ /* 0x000fe200000006ff */
[----:B--2---:R-:W-:-:S04]  /*49f0*/  IMAD.U32 R0, RZ, RZ, UR4 ;  /* 0x00000004ff007e24 */ /* 0x004fc8000f8e00ff */
[----:B------:R1:W2:Y:S03]  /*4a00*/  SYNCS.PHASECHK.TRANS64.TRYWAIT P0, [R0+URZ], R5 ;  /* 0x00000005000075a7 */ /* 0x0002a600080011ff */
[----:B--2---:R-:W-:Y:S05]  /*4a10*/  @!P0 NANOSLEEP.SYNCS 0x989680 ;  /* 0x009896800000895d */ /* 0x004fea0003900000 */
[----:B------:R-:W2:Y:S02]  /*4a20*/  @!P0 SYNCS.PHASECHK.TRANS64 P0, [R0+URZ], R5 ;  /* 0x00000005000085a7 */ /* 0x000ea400080010ff */
[----:B--2---:R-:W-:Y:S05]  /*4a30*/  @P0 BRA `(.L_x_89) ;  /* 0x0000000000200947 */ /* 0x004fea0003800000 */
.L_x_90:
[----:B--2---:R2:W3:Y:S02]  /*4a40*/  SYNCS.PHASECHK.TRANS64.TRYWAIT P0, [R0+URZ], R5 ;  /* 0x00000005000075a7 */ /* 0x0044e400080011ff */
[----:B---3--:R-:W-:Y:S05]  /*4a50*/  @!P0 NANOSLEEP.SYNCS 0x989680 ;  /* 0x009896800000895d */ /* 0x008fea0003900000 */
[----:B------:R-:W3:Y:S02]  /*4a60*/  @!P0 SYNCS.PHASECHK.TRANS64 P0, [R0+URZ], R5 ;  /* 0x00000005000085a7 */ /* 0x000ee400080010ff */
[----:B---3--:R-:W-:Y:S05]  /*4a70*/  @!P0 BRA `(.L_x_90) ;  /* 0xfffffffc00f08947 */ /* 0x008fea000383ffff */
[----:B------:R-:W-:Y:S05]  /*4a80*/  BRA `(.L_x_89) ;  /* 0x00000000000c7947 */ /* 0x000fea0003800000 */
.L_x_87:
[----:B------:R-:W-:-:S04]  /*4a90*/  UIADD3 UR4, UPT, UPT, UR17, 0x190, URZ ;  /* 0x0000019011047890 */ /* 0x000fc8000fffe0ff */
[----:B------:R-:W-:-:S09]  /*4aa0*/  UPRMT UR4, UR30, 0x654, UR4 ;  /* 0x000006541e047896 */ /* 0x000fd20008000004 */
[----:B------:R-:W-:Y:S03]  /*4ab0*/  SYNCS.ARRIVE.TRANS64.RED.A1T0 RZ, [UR4], RZ ;  /* 0x000000ffffff79a7 */ /* 0x000fe60008100404 */
.L_x_89:
[----:B-12---:R-:W-:Y:S01]  /*4ac0*/  SHF.L.U32 R5, RZ, 0x1f, RZ ;  /* 0x0000001fff057819 */ /* 0x006fe200000006ff */
[----:B------:R-:W-:Y:S01]  /*4ad0*/  UIADD3 UR4, UPT, UPT, UR17, 0x190, URZ ;  /* 0x0000019011047890 */ /* 0x000fe2000fffe0ff */
[----:B------:R-:W-:Y:S02]  /*4ae0*/  PLOP3.LUT P0, PT, PT, PT, UP0, 0x80, 0x8 ;  /* 0x000000000008781c */ /* 0x000fe40003f0f008 */
[----:B----4-:R-:W1:Y:S02]  /*4af0*/  SYNCS.PHASECHK.TRANS64.TRYWAIT P1, [UR17+0x190], R5 ;  /* 0x00019005ff0075a7 */ /* 0x010e640008021111 */
[----:B-1----:R-:W-:Y:S09]  /*4b00*/  @!P1 BRA `(.L_x_91) ;  /* 0x0000004000c89947 */ /* 0x002ff20003800000 */
.L_x_179:
[----:B------:R-:W-:Y:S01]  /*4b10*/  @!UP0 UPRMT UR4, UR30, 0x654, UR4 ;  /* 0x000006541e048896 */ /* 0x000fe20008000004 */
[----:B------:R-:W-:Y:S01]  /*4b20*/  LOP3.LUT R2, R3, 0xffff, RZ, 0xc0, !PT ;  /* 0x0000ffff03027812 */ /* 0x000fe200078ec0ff */
[----:B------:R-:W-:Y:S02]  /*4b30*/  IMAD.MOV.U32 R3, RZ, RZ, 0xffff ;  /* 0x0000ffffff037424 */ /* 0x000fe400078e00ff */
[----:B-1----:R-:W-:Y:S01]  /*4b40*/  IMAD.MOV.U32 R5, RZ, RZ, 0x1 ;  /* 0x00000001ff057424 */ /* 0x002fe200078e00ff */
[----:B------:R-:W-:-:S04]  /*4b50*/  SHF.R.U32.HI R2, RZ, 0x5, R2 ;  /* 0x00000005ff027819 */ /* 0x000fc80000011602 */
[----:B------:R-:W-:Y:S01]  /*4b60*/  @!P0 SYNCS.ARRIVE.TRANS64.RED.A1T0 RZ, [UR4], RZ ;  /* 0x000000ffffff89a7 */ /* 0x000fe20008100404 */
[----:B------:R-:W-:Y:S01]  /*4b70*/  NOP ;  /* 0x0000000000007918 */ /* 0x000fe20000000000 */
[----:B------:R-:W1:Y:S01]  /*4b80*/  LDS R0, [UR8+0x14] ;  /* 0x00001408ff007984 */ /* 0x000e620008000800 */
[-C--:B------:R-:W-:Y:S02]  /*4b90*/  SHF.L.U32 R3, R3, R2.reuse, RZ ;  /* 0x0000000203037219 */ /* 0x080fe400000006ff */
[----:B------:R-:W-:Y:S02]  /*4ba0*/  SHF.L.U32 R5, R5, R2, RZ ;  /* 0x0000000205057219 */ /* 0x000fe400000006ff */
[----:B-1----:R-:W-:-:S04]  /*4bb0*/  LOP3.LUT R0, R0, R3, RZ, 0xc0, !PT ;  /* 0x0000000300007212 */ /* 0x002fc800078ec0ff */
[----:B------:R-:W-:-:S13]  /*4bc0*/  ISETP.NE.AND P0, PT, R0, R3, PT ;  /* 0x000000030000720c */ /* 0x000fda0003f05270 */
[----:B------:R-:W-:Y:S05]  /*4bd0*/  @P0 BRA `(.L_x_92) ;  /* 0x00000000005c0947 */ /* 0x000fea0003800000 */
[----:B------:R-:W1:Y:S02]  /*4be0*/  LDS R0, [UR8+0x18] ;  /* 0x00001808ff007984 */ /* 0x000e640008000800 */
[----:B-1----:R-:W-:-:S04]  /*4bf0*/  LOP3.LUT R0, R0, R5, RZ, 0xc0, !PT ;  /* 0x0000000500007212 */ /* 0x002fc800078ec0ff */
[----:B------:R-:W-:-:S13]  /*4c00*/  ISETP.NE.AND P0, PT, R0, R5, PT ;  /* 0x000000050000720c */ /* 0x000fda0003f05270 */
[----:B------:R-:W-:Y:S05]  /*4c10*/  @P0 BRA `(.L_x_93) ;  /* 0x0000000000400947 */ /* 0x000fea0003800000 */
[----:B------:R-:W-:Y:S01]  /*4c20*/  R2UR UR4, R3 ;  /* 0x00000000030472ca */ /* 0x000fe200000e0000 */
[----:B------:R-:W1:Y:S01]  /*4c30*/  S2R R2, SR_LANEID ;  /* 0x0000000000027919 */ /* 0x000e620000000000 */
[----:B------:R-:W-:-:S04]  /*4c40*/  LOP3.LUT R5, RZ, R5, RZ, 0x33, !PT ;  /* 0x00000005ff057212 */ /* 0x000fc800078e33ff */
[----:B---3--:R-:W2:Y:S07]  /*4c50*/  REDUX UR6, R5 ;  /* 0x00000000050673c4 */ /* 0x008eae0000000000 */
[----:B------:R-:W-:-:S03]  /*4c60*/  ULOP3.LUT UR5, URZ, UR4, URZ, 0x33, !UPT ;  /* 0x00000004ff057292 */ /* 0x000fc6000f8e33ff */
[----:B------:R-:W-:Y:S02]  /*4c70*/  VOTEU.ANY UR4, UPT, PT ;  /* 0x0000000000047886 */ /* 0x000fe400038e0100 */
[----:B------:R-:W-:Y:S01]  /*4c80*/  UFLO.U32 UR4, UR4 ;  /* 0x00000004000472bd */ /* 0x000fe200080e0000 */
[----:B------:R-:W-:-:S04]  /*4c90*/  IMAD.U32 R0, RZ, RZ, UR5 ;  /* 0x00000005ff007e24 */ /* 0x000fc8000f8e00ff */
[----:B------:R-:W3:Y:S02]  /*4ca0*/  REDUX UR7, R0 ;  /* 0x00000000000773c4 */ /* 0x000ee40000000000 */
[----:B------:R4:W-:Y:S01]  /*4cb0*/  UTCATOMSWS.AND URZ, UR5 ;  /* 0x0000000500ff79e3 */ /* 0x0009e20008000000 */
[----:B-1----:R-:W-:Y:S01]  /*4cc0*/  ISETP.EQ.U32.AND P0, PT, R2, UR4, PT ;  /* 0x0000000402007c0c */ /* 0x002fe2000bf02070 */
[----:B--2---:R-:W-:Y:S02]  /*4cd0*/  IMAD.U32 R2, RZ, RZ, UR6 ;  /* 0x00000006ff027e24 */ /* 0x004fe4000f8e00ff */
[----:B---3--:R-:W-:-:S10]  /*4ce0*/  IMAD.U32 R3, RZ, RZ, UR7 ;  /* 0x00000007ff037e24 */ /* 0x008fd4000f8e00ff */
[----:B------:R4:W-:Y:S04]  /*4cf0*/  @P0 ATOMS.AND RZ, [UR8+0x14], R3 ;  /* 0x00001403ffff098c */ /* 0x0009e8000a800008 */
[----:B------:R4:W-:Y:S01]  /*4d00*/  @P0 ATOMS.AND RZ, [UR8+0x18], R2 ;  /* 0x00001802ffff098c */ /* 0x0009e2000a800008 */
[----:B------:R-:W-:Y:S05]  /*4d10*/  BRA `(.L_x_94) ;  /* 0x0000000000147947 */ /* 0x000fea0003800000 */
.L_x_93:
[----:B------:R-:W-:Y:S02]  /*4d20*/  MOV R2, 0x4d40 ;  /* 0x00004d4000027802 */ /* 0x000fe40000000f00 */
[----:B---3-5:R-:W-:Y:S05]  /*4d30*/  CALL.REL.NOINC `($__internal_0_$__cuda_sm10x_tcgen05_guardrail_trap_col_being_dealloced_not_returned_by_alloc) ;  /* 0x0000004000e07944 */ /* 0x028fea0003c00000 */
[----:B------:R-:W-:Y:S05]  /*4d40*/  BRA `(.L_x_94) ;  /* 0x0000000000087947 */ /* 0x000fea0003800000 */
.L_x_92:
[----:B------:R-:W-:Y:S02]  /*4d50*/  MOV R2, 0x4d70 ;  /* 0x00004d7000027802 */ /* 0x000fe40000000f00 */
[----:B---3-5:R-:W-:Y:S05]  /*4d60*/  CALL.REL.NOINC `($__internal_2_$__cuda_sm10x_tcgen05_guardrail_trap_unallocated_columns_being_dealloced) ;  /* 0x0000004000ec7944 */ /* 0x028fea0003c00000 */
.L_x_94:
[----:B------:R-:W-:Y:S01]  /*4d70*/  NOP ;  /* 0x0000000000007918 */ /* 0x000fe20000000000 */
[----:B----4-:R-:W-:Y:S05]  /*4d80*/  EXIT ;  /* 0x000000000000794d */ /* 0x010fea0003800000 */
.L_x_66:
[----:B------:R-:W-:-:S09]  /*4d90*/  UISETP.NE.OR UP0, UPT, UR18, 0x3, !UP3 ;  /* 0x000000031200788c */ /* 0x000fd2000df05670 */
[----:B------:R-:W-:Y:S05]  /*4da0*/  BRA.U UP0, `(.L_x_95) ;  /* 0x0000000d00547547 */ /* 0x000fea000b800000 */
[----:B------:R-:W2:Y:S01]  /*4db0*/  LDCU.64 UR4, c[0x0][0x888] ;  /* 0x00011100ff0477ac */ /* 0x000ea20008000a00 */
[----:B------:R-:W3:Y:S01]  /*4dc0*/  S2UR UR10, SR_CgaCtaId ;  /* 0x00000000000a79c3 */ /* 0x000ee20000008800 */
[----:B------:R-:W-:Y:S01]  /*4dd0*/  HFMA2 R10, -RZ, RZ, 0, 5.9604644775390625e-08 ;  /* 0x00000001ff0a7431 */ /* 0x000fe200000001ff */
[----:B------:R-:W-:Y:S01]  /*4de0*/  MOV R8, RZ ;  /* 0x000000ff00087202 */ /* 0x000fe20000000f00 */
[----:B------:R-:W4:Y:S01]  /*4df0*/  LDCU UR27, c[0x0][0x370] ;  /* 0x00006e00ff1b77ac */ /* 0x000f220008000800 */
[----:B------:R-:W-:Y:S01]  /*4e00*/  HFMA2 R2, -RZ, RZ, 0, 0.0078125 ;  /* 0x00002000ff027431 */ /* 0x000fe200000001ff */
[----:B------:R-:W4:Y:S03]  /*4e10*/  LDCU.128 UR28, c[0x0][0xb10] ;  /* 0x00016200ff1c77ac */ /* 0x000f260008000c00 */
[----:B------:R-:W1:Y:S01]  /*4e20*/  LDC.64 R12, c[0x0][0x348] ;  /* 0x0000d200ff0c7b82 */ /* 0x000e620000000a00 */
[----:B------:R-:W3:Y:S01]  /*4e30*/  LDCU UR26, c[0x0][0x374] ;  /* 0x00006e80ff1a77ac */ /* 0x000ee20008000800 */
[----:B------:R-:W3:Y:S01]  /*4e40*/  LDCU.64 UR24, c[0x0][0x890] ;  /* 0x00011200ff1877ac */ /* 0x000ee20008000a00 */
[----:B------:R-:W3:Y:S01]  /*4e50*/  LDCU UR18, c[0x0][0xb0c] ;  /* 0x00016180ff1277ac */ /* 0x000ee20008000800 */
[----:B--2---:R-:W-:Y:S01]  /*4e60*/  UISETP.NE.U32.AND UP0, UPT, UR4, URZ, UPT ;  /* 0x000000ff0400728c */ /* 0x004fe2000bf05070 */
[----:B------:R-:W2:Y:S01]  /*4e70*/  LDCU UR36, c[0x0][0xb20] ;  /* 0x00016400ff2477ac */ /* 0x000ea20008000800 */
[----:B------:R-:W2:Y:S01]  /*4e80*/  LDCU UR4, c[0x0][0xb30] ;  /* 0x00016600ff0477ac */ /* 0x000ea20008000800 */
[----:B------:R-:W-:Y:S01]  /*4e90*/  UMOV UR19, 0x400 ;  /* 0x0000040000137882 */ /* 0x000fe20000000000 */
[----:B----4-:R-:W-:-:S02]  /*4ea0*/  UIMAD.WIDE.U32 UR6, UR27, UR28, URZ ;  /* 0x0000001c1b0672a5 */ /* 0x010fc4000f8e00ff */
[----:B---3--:R-:W-:Y:S02]  /*4eb0*/  UIMAD.WIDE.U32 UR8, UR26, UR31, URZ ;  /* 0x0000001f1a0872a5 */ /* 0x008fe4000f8e00ff */
[----:B------:R-:W-:Y:S02]  /*4ec0*/  ULEA UR19, UR10, UR19, 0x18 ;  /* 0x000000130a137291 */ /* 0x000fe4000f8ec0ff */
[----:B------:R-:W-:Y:S02]  /*4ed0*/  UISETP.NE.U32.AND UP6, UPT, UR24, URZ, UPT ;  /* 0x000000ff1800728c */ /* 0x000fe4000bfc5070 */
[----:B------:R-:W-:Y:S02]  /*4ee0*/  UIADD3 UR33, UPT, UPT, UR19, 0x140, URZ ;  /* 0x0000014013217890 */ /* 0x000fe4000fffe0ff */
[----:B------:R-:W-:Y:S02]  /*4ef0*/  UIADD3 UR32, UPT, UPT, UR19, 0x168, URZ ;  /* 0x0000016813207890 */ /* 0x000fe4000fffe0ff */
[----:B------:R-:W-:-:S02]  /*4f00*/  UISETP.NE.AND.EX UP5, UPT, UR5, URZ, UPT, UP0 ;  /* 0x000000ff0500728c */ /* 0x000fc4000bfa5300 */
[----:B------:R-:W-:Y:S01]  /*4f10*/  UISETP.NE.AND UP0, UPT, UR39, 0x1, UPT ;  /* 0x000000012700788c */ /* 0x000fe2000bf05270 */
[----:B------:R-:W-:Y:S01]  /*4f20*/  UMOV UR35, UR7 ;  /* 0x0000000700237c82 */ /* 0x000fe20008000000 */
[----:B------:R-:W-:Y:S01]  /*4f30*/  UMOV UR34, UR9 ;  /* 0x0000000900227c82 */ /* 0x000fe20008000000 */
[----:B------:R-:W-:Y:S02]  /*4f40*/  UISETP.NE.AND UP0, UPT, UR18, 0x1, UPT ;  /* 0x000000011200788c */ /* 0x000fe4000bf05270 */
[----:B------:R-:W-:Y:S02]  /*4f50*/  UPLOP3.LUT UP1, UPT, UPT, UPT, UPT, 0x40, 0x4 ;  /* 0x000000000004789c */ /* 0x000fe40003f2e870 */
[----:B------:R-:W-:Y:S01]  /*4f60*/  UISETP.GE.AND UP3, UPT, UR39, 0x1, UPT ;  /* 0x000000012700788c */ /* 0x000fe2000bf66270 */
[----:B------:R-:W3:Y:S01]  /*4f70*/  LDCU.64 UR16, c[0x0][0xb28] ;  /* 0x00016500ff1077ac */ /* 0x000ee20008000a00 */
[----:B------:R-:W-:Y:S02]  /*4f80*/  UISETP.NE.AND.EX UP6, UPT, UR25, URZ, UPT, UP6 ;  /* 0x000000ff1900728c */ /* 0x000fe4000bfc5360 */
[----:B------:R-:W-:-:S02]  /*4f90*/  UPRMT UR33, UR10, 0x654, UR33 ;  /* 0x000006540a217896 */ /* 0x000fc40008000021 */
[----:B------:R-:W-:Y:S02]  /*4fa0*/  UPRMT UR32, URZ, 0x654, UR32 ;  /* 0x00000654ff207896 */ /* 0x000fe40008000020 */
[----:B------:R-:W-:Y:S02]  /*4fb0*/  USHF.R.U32.HI UR35, URZ, UR29, UR35 ;  /* 0x0000001dff237299 */ /* 0x000fe40008011623 */
[----:B--2---:R-:W-:Y:S02]  /*4fc0*/  USHF.R.U32.HI UR34, URZ, UR36, UR34 ;  /* 0x00000024ff227299 */ /* 0x004fe40008011622 */
[----:B------:R-:W-:Y:S02]  /*4fd0*/  UISETP.NE.AND UP0, UPT, UR30, 0x1, UPT ;  /* 0x000000011e00788c */ /* 0x000fe4000bf05270 */
[----:B-1----:R-:W-:-:S11]  /*4fe0*/  UISETP.NE.AND UP4, UPT, UR4, 0x1, UPT ;  /* 0x000000010400788c */ /* 0x002fd6000bf85270 */
.L_x_103:
[----:B------:R-:W-:Y:S04]  /*4ff0*/  SHF.L.U32 R3, R8, 0x1f, RZ ;  /* 0x0000001f08037819 */ /* 0x000fe800000006ff */
[----:B-1----:R-:W1:Y:S02]  /*5000*/  SYNCS.PHASECHK.TRANS64.TRYWAIT P0, [UR19+0x160], R3 ;  /* 0x00016003ff0075a7 */ /* 0x002e640008001113 */
[----:B-1----:R-:W-:Y:S05]  /*5010*/  @!P0 BRA `(.L_x_96) ;  /* 0x0000003c009c8947 */ /* 0x002fea0003800000 */
.L_x_181:
[----:B------:R-:W2:Y:S01]  /*5020*/  LDS.128 R4, [UR19+0x1a0] ;  /* 0x0001a013ff047984 */ /* 0x000ea20008000c00 */
[----:B------:R-:W-:Y:S01]  /*5030*/  UISETP.GE.AND UP0, UPT, UR39, 0x1, UPT ;  /* 0x000000012700788c */ /* 0x000fe2000bf06270 */
[----:B------:R-:W-:Y:S01]  /*5040*/  @!PT LDS RZ, [RZ] ;  /* 0x00000000fffff984 */ /* 0x000fe20000000800 */
[----:B------:R-:W-:Y:S01]  /*5050*/  @!PT LDS RZ, [RZ] ;  /* 0x00000000fffff984 */ /* 0x000fe20000000800 */
[----:B------:R-:W-:Y:S01]  /*5060*/  @!PT LDS RZ, [RZ] ;  /* 0x00000000fffff984 */ /* 0x000fe20000000800 */
[----:B------:R-:W-:Y:S01]  /*5070*/  @!PT LDS RZ, [RZ] ;  /* 0x00000000fffff984 */ /* 0x000fe20000000800 */
[----:B------:R4:W-:Y:S06]  /*5080*/  MEMBAR.ALL.CTA ;  /* 0x0000000000007992 */ /* 0x0009ec0000008000 */
[----:B----4-:R-:W4:Y:S02]  /*5090*/  FENCE.VIEW.ASYNC.S ;  /* 0x00000000000073c6 */ /* 0x010f240000000000 */
[----:B----4-:R-:W-:Y:S01]  /*50a0*/  SYNCS.ARRIVE.TRANS64.RED.A1T0 RZ, [UR32], RZ ;  /* 0x000000ffffff79a7 */ /* 0x010fe20008100420 */
[----:B--2---:R-:W-:Y:S11]  /*50b0*/  LOP3.LUT P0, RZ, R6, 0x1, RZ, 0xc0, !PT ;  /* 0x0000000106ff7812 */ /* 0x004ff6000780c0ff */
[----:B------:R-:W-:Y:S02]  /*50c0*/  @!UPT UIADD3 URZ, UPT, UPT, URZ, URZ, URZ ;  /* 0x000000fffffff290 */ /* 0x000fe4000fffe0ff */
[----:B------:R-:W-:Y:S01]  /*50d0*/  VOTEU.ANY UP3, P0 ;  /* 0x0000000000ff7886 */ /* 0x000fe20000060100 */
[----:B------:R-:W-:Y:S11]  /*50e0*/  PLOP3.LUT P1, PT, PT, PT, UP3, 0x80, 0x8 ;  /* 0x000000000008781c */ /* 0x000ff60003f2f038 */
[----:B------:R-:W-:Y:S02]  /*50f0*/  @!UPT UIADD3 URZ, UPT, UPT, URZ, URZ, URZ ;  /* 0x000000fffffff290 */ /* 0x000fe4000fffe0ff */
[----:B-1----:R-:W-:Y:S02]  /*5100*/  @P1 MOV R3, R4 ;  /* 0x0000000400031202 */ /* 0x002fe40000000f00 */
[----:B------:R-:W-:Y:S02]  /*5110*/  @P1 LOP3.LUT R0, R5, 0xffff, RZ, 0xc0, !PT ;  /* 0x0000ffff05001812 */ /* 0x000fe400078ec0ff */
[----:B------:R-:W-:Y:S02]  /*5120*/  @P1 R2UR UR5, R3 ;  /* 0x00000000030512ca */ /* 0x000fe400000e0000 */
[----:B------:R-:W-:Y:S11]  /*5130*/  @P1 R2UR UR4, R0 ;  /* 0x00000000000412ca */ /* 0x000ff600000e0000 */
[----:B------:R-:W-:Y:S02]  /*5140*/  @UP3 UMOV UR15, UR5 ;  /* 0x00000005000f3c82 */ /* 0x000fe40008000000 */
[----:B------:R-:W-:Y:S01]  /*5150*/  @UP3 UMOV UR14, UR4 ;  /* 0x00000004000e3c82 */ /* 0x000fe20008000000 */
[----:B------:R-:W-:Y:S05]  /*5160*/  BRA.U !UP0, `(.L_x_97) ;  /* 0x0000000108c07547 */ /* 0x000fea000b800000 */
[----:B------:R-:W-:Y:S02]  /*5170*/  UIMAD.WIDE.U32 UR8, UR14, UR31, URZ ;  /* 0x0000001f0e0872a5 */ /* 0x000fe4000f8e00ff */
[----:B------:R-:W-:Y:S02]  /*5180*/  UP2UR UR22, UPR, URZ, 0x4 ;  /* 0x00000004ff167883 */ /* 0x000fe40008000000 */
[----:B------:R-:W-:Y:S02]  /*5190*/  UISETP.NE.AND UP2, UPT, UR30, 0x1, UPT ;  /* 0x000000011e00788c */ /* 0x000fe4000bf45270 */
[----:B------:R-:W-:Y:S02]  /*51a0*/  UIMAD.WIDE.U32 UR10, UR15, UR28, URZ ;  /* 0x0000001c0f0a72a5 */ /* 0x000fe4000f8e00ff */
[----:B------:R-:W-:Y:S02]  /*51b0*/  USEL UR4, UR26, UR34, !UP2 ;  /* 0x000000221a047287 */ /* 0x000fe4000d000000 */
[----:B------:R-:W-:Y:S02]  /*51c0*/  UISETP.NE.AND UP0, UPT, UR18, 0x1, UPT ;  /* 0x000000011200788c */ /* 0x000fe4000bf05270 */
[----:B------:R-:W-:Y:S02]  /*51d0*/  UP2UR UR23, UPR, URZ, 0x2 ;  /* 0x00000002ff177883 */ /* 0x000fe40008000000 */
[----:B------:R-:W-:Y:S02]  /*51e0*/  UISETP.NE.AND UP1, UPT, UR39, 0x1, UPT ;  /* 0x000000012700788c */ /* 0x000fe4000bf25270 */
[----:B---3--:R-:W-:Y:S02]  /*51f0*/  UIMAD.WIDE.U32 UR12, UR4, UR16, URZ ;  /* 0x00000010040c72a5 */ /* 0x008fe4000f8e00ff */
[----:B------:R-:W-:Y:S01]  /*5200*/  USEL UR7, UR27, UR35, !UP0 ;  /* 0x000000231b077287 */ /* 0x000fe2000c000000 */
[----:B------:R-:W-:Y:S02]  /*5210*/  UMOV UR5, UR9 ;  /* 0x0000000900057c82 */ /* 0x000fe40008000000 */
[----:B------:R-:W-:Y:S02]  /*5220*/  USHF.R.U32.HI UR6, URZ, UR36, UR5 ;  /* 0x00000024ff067299 */ /* 0x000fe40008011605 */
[----:B------:R-:W-:Y:S02]  /*5230*/  UIMAD.WIDE.U32 UR20, UR7, UR16, URZ ;  /* 0x00000010071472a5 */ /* 0x000fe4000f8e00ff */
[----:B------:R-:W-:Y:S02]  /*5240*/  USEL UR6, UR14, UR6, !UP2 ;  /* 0x000000060e067287 */ /* 0x000fe4000d000000 */
[----:B------:R-:W-:Y:S01]  /*5250*/  UISETP.NE.AND UP2, UPT, UR22, URZ, UPT ;  /* 0x000000ff1600728c */ /* 0x000fe2000bf45270 */
[----:B------:R-:W-:Y:S01]  /*5260*/  UMOV UR5, UR11 ;  /* 0x0000000b00057c82 */ /* 0x000fe20008000000 */
[----:B------:R-:W-:Y:S02]  /*5270*/  UIMAD.WIDE.U32 UR10, UR6, UR16, URZ ;  /* 0x00000010060a72a5 */ /* 0x000fe4000f8e00ff */
[----:B------:R-:W-:Y:S03]  /*5280*/  USHF.R.U32.HI UR8, URZ, UR29, UR5 ;  /* 0x0000001dff087299 */ /* 0x000fe60008011605 */
[----:B------:R-:W-:Y:S02]  /*5290*/  UMOV UR5, UR13 ;  /* 0x0000000d00057c82 */ /* 0x000fe40008000000 */
[----:B------:R-:W-:Y:S03]  /*52a0*/  @UP1 USHF.R.U32.HI UR4, URZ, UR17, UR5 ;  /* 0x00000011ff041299 */ /* 0x000fe60008011605 */
[----:B------:R-:W-:Y:S01]  /*52b0*/  UMOV UR5, UR21 ;  /* 0x0000001500057c82 */ /* 0x000fe20008000000 */
[----:B------:R-:W-:Y:S02]  /*52c0*/  UIMAD UR4, UR39, UR4, URZ ;  /* 0x00000004270472a4 */ /* 0x000fe4000f8e02ff */
[----:B------:R-:W-:Y:S02]  /*52d0*/  @UP1 USHF.R.U32.HI UR7, URZ, UR17, UR5 ;  /* 0x00000011ff071299 */ /* 0x000fe40008011605 */
[----:B------:R-:W-:Y:S02]  /*52e0*/  USEL UR5, UR15, UR8, !UP0 ;  /* 0x000000080f057287 */ /* 0x000fe4000c000000 */
[----:B------:R-:W-:Y:S02]  /*52f0*/  UIMAD UR8, UR39, UR7, URZ ;  /* 0x00000007270872a4 */ /* 0x000fe4000f8e02ff */
[----:B------:R-:W-:Y:S03]  /*5300*/  UISETP.GE.AND UP0, UPT, UR6, UR4, UPT ;  /* 0x000000040600728c */ /* 0x000fe6000bf06270 */
[----:B------:R-:W-:Y:S01]  /*5310*/  UMOV UR4, UR11 ;  /* 0x0000000b00047c82 */ /* 0x000fe20008000000 */
[----:B------:R-:W-:Y:S02]  /*5320*/  UISETP.GE.OR UP0, UPT, UR5, UR8, UP0 ;  /* 0x000000080500728c */ /* 0x000fe40008706670 */
[----:B------:R-:W-:Y:S02]  /*5330*/  USHF.R.U32.HI UR4, URZ, UR17, UR4 ;  /* 0x00000011ff047299 */ /* 0x000fe40008011604 */
[----:B------:R-:W-:Y:S02]  /*5340*/  UIMAD.WIDE.U32 UR8, UR5, UR16, URZ ;  /* 0x00000010050872a5 */ /* 0x000fe4000f8e00ff */
[----:B------:R-:W-:Y:S04]  /*5350*/  USEL UR10, UR6, UR4, !UP1 ;  /* 0x00000004060a7287 */ /* 0x000fe8000c800000 */
[----:B------:R-:W-:Y:S01]  /*5360*/  UIADD3 UR11, UPT, UPT, -UR10, URZ, URZ ;  /* 0x000000ff0a0b7290 */ /* 0x000fe2000fffe1ff */
[----:B------:R-:W-:Y:S02]  /*5370*/  @!UP0 UMOV UR4, UR9 ;  /* 0x0000000900048c82 */ /* 0x000fe40008000000 */
[----:B------:R-:W-:Y:S02]  /*5380*/  @!UP0 USHF.R.U32.HI UR4, URZ, UR17, UR4 ;  /* 0x00000011ff048299 */ /* 0x000fe40008011604 */
[----:B------:R-:W-:Y:S02]  /*5390*/  UIMAD UR8, UR39, UR11, UR6 ;  /* 0x0000000b270872a4 */ /* 0x000fe4000f8e0206 */
[----:B------:R-:W-:Y:S02]  /*53a0*/  @!UP0 USEL UR4, UR5, UR4, !UP1 ;  /* 0x0000000405048287 */ /* 0x000fe4000c800000 */
[----:B------:R-:W-:Y:S02]  /*53b0*/  UISETP.NE.AND UP1, UPT, UR23, URZ, UPT ;  /* 0x000000ff1700728c */ /* 0x000fe4000bf25270 */
[----:B------:R-:W-:Y:S02]  /*53c0*/  @!UP0 UIMAD UR8, UR7, UR8, UR4 ;  /* 0x00000008070882a4 */ /* 0x000fe4000f8e0204 */
[----:B------:R-:W-:Y:S02]  /*53d0*/  @!UP0 UIADD3 UR9, UPT, UPT, UR10, -UR4, URZ ;  /* 0x800000040a098290 */ /* 0x000fe4000fffe0ff */
[----:B------:R-:W-:Y:S02]  /*53e0*/  UIADD3 UR4, UPT, UPT, -UR5, URZ, URZ ;  /* 0x000000ff05047290 */ /* 0x000fe4000fffe1ff */
[----:B------:R-:W-:Y:S02]  /*53f0*/  UIADD3 UR7, UPT, UPT, -UR6, URZ, URZ ;  /* 0x000000ff06077290 */ /* 0x000fe4000fffe1ff */
[----:B------:R-:W-:Y:S02]  /*5400*/  @!UP0 UIMAD UR6, UR9, UR39, UR5 ;  /* 0x00000027090682a4 */ /* 0x000fe4000f8e0205 */
[----:B------:R-:W-:Y:S02]  /*5410*/  UIMAD UR15, UR18, UR4, UR15 ;  /* 0x00000004120f72a4 */ /* 0x000fe4000f8e020f */
[----:B------:R-:W-:Y:S01]  /*5420*/  UIMAD UR14, UR30, UR7, UR14 ;  /* 0x000000071e0e72a4 */ /* 0x000fe2000f8e020e */
[----:B------:R-:W-:Y:S02]  /*5430*/  @!UP0 UMOV UR5, UR8 ;  /* 0x0000000800058c82 */ /* 0x000fe40008000000 */
[----:B------:R-:W-:Y:S02]  /*5440*/  UIMAD UR15, UR5, UR18, UR15 ;  /* 0x00000012050f72a4 */ /* 0x000fe4000f8e020f */
[----:B------:R-:W-:Y:S11]  /*5450*/  UIMAD UR14, UR6, UR30, UR14 ;  /* 0x0000001e060e72a4 */ /* 0x000ff6000f8e020e */
[----:B------:R-:W-:Y:S01]  /*5460*/  @!UPT UIADD3 URZ, UPT, UPT, URZ, URZ, URZ ;  /* 0x000000fffffff290 */ /* 0x000fe2000fffe0ff */
.L_x_97:
[----:B------:R-:W1:Y:S01]  /*5470*/  @!UP4 LDCU.128 UR8, c[0x0][0xb10] ;  /* 0x00016200ff08c7ac */ /* 0x000e620008000c00 */
[----:B------:R-:W-:Y:S02]  /*5480*/  ISETP.NE.U32.AND P2, PT, RZ, UR24, PT ;  /* 0x00000018ff007c0c */ /* 0x000fe4000bf45070 */
[----:B------:R-:W-:Y:S02]  /*5490*/  SHF.L.U32 R3, R10, 0x1f, RZ ;  /* 0x0000001f0a037819 */ /* 0x000fe400000006ff */
[----:B------:R-:W-:Y:S01]  /*54a0*/  ISETP.NE.AND.EX P2, PT, RZ, UR25, PT, P2 ;  /* 0x00000019ff007c0c */ /* 0x000fe2000bf45320 */
[----:B------:R-:W2:Y:S01]  /*54b0*/  @!UP4 LDCU UR5, c[0x0][0xb0c] ;  /* 0x00016180ff05c7ac */ /* 0x000ea20008000800 */
[----:B-1----:R-:W-:Y:S07]  /*54c0*/  UIMAD.WIDE.U32 UR6, UR15, UR8, URZ ;  /* 0x000000080f0672a5 */ /* 0x002fee000f8e00ff */
[----:B------:R-:W-:Y:S01]  /*54d0*/  @!UP4 UMOV UR4, UR7 ;  /* 0x000000070004cc82 */ /* 0x000fe20008000000 */
[----:B--2---:R-:W-:Y:S02]  /*54e0*/  @!UP4 UISETP.NE.AND UP0, UPT, UR5, 0x1, UPT ;  /* 0x000000010500c88c */ /* 0x004fe4000bf05270 */
[----:B------:R-:W-:Y:S02]  /*54f0*/  @!UP4 USHF.R.U32.HI UR4, URZ, UR9, UR4 ;  /* 0x00000009ff04c299 */ /* 0x000fe40008011604 */
[----:B------:R-:W-:Y:S02]  /*5500*/  UIMAD.WIDE.U32 UR6, UR14, UR11, URZ ;  /* 0x0000000b0e0672a5 */ /* 0x000fe4000f8e00ff */
[----:B------:R-:W-:Y:S02]  /*5510*/  @!UP4 USEL UR8, UR15, UR4, !UP0 ;  /* 0x000000040f08c287 */ /* 0x000fe4000c000000 */
[----:B------:R-:W-:Y:S03]  /*5520*/  @!UP4 UISETP.NE.AND UP0, UPT, UR10, 0x1, UPT ;  /* 0x000000010a00c88c */ /* 0x000fe6000bf05270 */
[----:B------:R-:W-:Y:S02]  /*5530*/  @!UP4 UMOV UR6, UR7 ;  /* 0x000000070006cc82 */ /* 0x000fe40008000000 */
[----:B------:R-:W1:Y:S02]  /*5540*/  @!UP4 LDCU UR4, c[0x0][0xb20] ;  /* 0x00016400ff04c7ac */ /* 0x000e640008000800 */
[----:B-1----:R-:W-:Y:S04]  /*5550*/  @!UP4 USHF.R.U32.HI UR6, URZ, UR4, UR6 ;  /* 0x00000004ff06c299 */ /* 0x002fe80008011606 */
[----:B------:R-:W-:Y:S04]  /*5560*/  @!UP4 USEL UR6, UR14, UR6, !UP0 ;  /* 0x000000060e06c287 */ /* 0x000fe8000c000000 */
[----:B------:R-:W-:Y:S02]  /*5570*/  @!UP4 UIADD3 UR4, UPT, UPT, -UR8, UR6, URZ ;  /* 0x000000060804c290 */ /* 0x000fe4000fffe1ff */
[----:B------:R-:W-:Y:S02]  /*5580*/  @!UP4 UIADD3 UR6, UPT, UPT, UR8, -UR6, URZ ;  /* 0x800000060806c290 */ /* 0x000fe4000fffe0ff */
[----:B------:R-:W-:Y:S02]  /*5590*/  @!UP4 UIMAD UR15, UR4, UR5, UR15 ;  /* 0x00000005040fc2a4 */ /* 0x000fe4000f8e020f */
[----:B------:R-:W-:Y:S01]  /*55a0*/  @!UP4 UIMAD UR14, UR6, UR10, UR14 ;  /* 0x0000000a060ec2a4 */ /* 0x000fe2000f8e020e */
[----:B------:R-:W-:Y:S11]  /*55b0*/  BRA.U UP1, `(.L_x_98) ;  /* 0x0000000101107547 */ /* 0x000ff6000b800000 */
[----:B------:R-:W-:Y:S04]  /*55c0*/  MOV R0, UR38 ;  /* 0x0000002600007c02 */ /* 0x000fe80008000f00 */
[----:B------:R-:W-:Y:S04]  /*55d0*/  SHF.L.U32 R9, R0, 0x1f, RZ ;  /* 0x0000001f00097819 */ /* 0x000fe800000006ff */
[----:B------:R-:W1:Y:S02]  /*55e0*/  SYNCS.PHASECHK.TRANS64.TRYWAIT P0, [UR19+0x158], R9 ;  /* 0x00015809ff0075a7 */ /* 0x000e640008001113 */
[----:B-1----:R-:W-:Y:S05]  /*55f0*/  @!P0 BRA `(.L_x_99) ;  /* 0x00000038003c8947 */ /* 0x002fea0003800000 */
.L_x_98:
[----:B------:R-:W-:Y:S05]  /*5600*/  BRA.U !UP6, `(.L_x_100) ;  /* 0x000000010e387547 */ /* 0x000fea000b800000 */
[----:B------:R-:W-:Y:S01]  /*5610*/  UPLOP3.LUT UP2, UPT, UPT, UPT, UP5, 0x80, 0x8 ;  /* 0x000000000008789c */ /* 0x000fe20003f4f050 */
[----:B-1----:R-:W-:Y:S01]  /*5620*/  HFMA2 R0, -RZ, RZ, 0, 5.9604644775390625e-08 ;  /* 0x00000001ff007431 */ /* 0x002fe200000001ff */
[----:B------:R-:W1:Y:S01]  /*5630*/  LDCU.64 UR8, c[0x0][0x358] ;  /* 0x00006b00ff0877ac */ /* 0x000e620008000a00 */
[----:B------:R-:W-:Y:S03]  /*5640*/  IMAD.MOV.U32 R156, RZ, RZ, 0x1 ;  /* 0x00000001ff9c7424 */ /* 0x000fe600078e00ff */
[----:B------:R-:W-:Y:S05]  /*5650*/  PLOP3.LUT P0, PT, PT, PT, UP2, 0x80, 0x8 ;  /* 0x000000000008781c */ /* 0x000fea0003f0f028 */
[----:B------:R-:W2:Y:S01]  /*5660*/  @UP2 LDCU.64 UR4, c[0x0][0x888] ;  /* 0x00011100ff0427ac */ /* 0x000ea20008000a00 */
[----:B------:R-:W-:Y:S07]  /*5670*/  @UP2 UIMAD UR6, UR46, UR24, URZ ;  /* 0x000000182e0622a4 */ /* 0x000fee000f8e02ff */
[----:B------:R-:W-:Y:S01]  /*5680*/  @!P0 PRMT R156, R0, 0x7610, R156 ;  /* 0x00007610009c8816 */ /* 0x000fe2000000009c */
[----:B--2---:R-:W-:Y:S06]  /*5690*/  @UP2 UIMAD.WIDE UR4, UR6, 0x4, UR4 ;  /* 0x00000004060428a5 */ /* 0x004fec000f8e0204 */
[----:B------:R-:W-:Y:S01]  /*56a0*/  IMAD.U32 R14, RZ, RZ, UR4 ;  /* 0x00000004ff0e7e24 */ /* 0x000fe2000f8e00ff */
[----:B------:R-:W-:Y:S04]  /*56b0*/  MOV R15, UR5 ;  /* 0x00000005000f7c02 */ /* 0x000fe80008000f00 */
[----:B------:R-:W2:Y:S01]  /*56c0*/  @!UP2 LDCU UR4, c[0x0][0x880] ;  /* 0x00011000ff04a7ac */ /* 0x000ea20008000800 */
[----:B-1---5:R4:W5:Y:S02]  /*56d0*/  @P0 LDG.E R71, desc[UR8][R14.64] ;  /* 0x000000080e470981 */ /* 0x022964000c1e1900 */
[----:B--2-4-:R-:W-:Y:S07]  /*56e0*/  @!P0 IMAD.U32 R71, RZ, RZ, UR4 ;  /* 0x00000004ff478e24 */ /* 0x014fee000f8e00ff */
.L_x_100:
[----:B-----5:R-:W-:Y:S01]  /*56f0*/  @!P2 FSETP.EQ.AND P0, PT, R71, RZ, PT ;  /* 0x000000ff4700a20b */ /* 0x020fe20003f02000 */
[----:B------:R-:W-:Y:S01]  /*5700*/  @!UPT UIADD3 URZ, UPT, UPT, URZ, URZ, URZ ;  /* 0x000000fffffff290 */ /* 0x000fe2000fffe0ff */
[----:B------:R-:W-:Y:S11]  /*5710*/  @!P2 BRA `(.L_x_101) ;  /* 0x000000000014a947 */ /* 0x000ff60003800000 */
[----:B------:R-:W-:Y:S02]  /*5720*/  LOP3.LUT P2, RZ, R156, 0xff, RZ, 0xc0, !PT ;  /* 0x000000ff9cff7812 */ /* 0x000fe4000784c0ff */
[----:B------:R-:W-:Y:S04]  /*5730*/  PLOP3.LUT P0, PT, PT, PT, UP2, 0x80, 0x8 ;  /* 0x000000000008781c */ /* 0x000fe80003f0f028 */
[----:B------:R-:W-:Y:S07]  /*5740*/  PLOP3.LUT P0, PT, P0, PT, PT, 0x8, 0x80 ;  /* 0x000000000080781c */ /* 0x000fee000070e170 */
[----:B------:R-:W-:Y:S11]  /*5750*/  @P2 FSETP.EQ.AND P0, PT, R71, RZ, PT ;  /* 0x000000ff4700220b */ /* 0x000ff60003f02000 */
[----:B------:R-:W-:Y:S02]  /*5760*/  @!UPT UIADD3 URZ, UPT, UPT, URZ, URZ, URZ ;  /* 0x000000fffffff290 */ /* 0x000fe4000fffe0ff */
.L_x_101:
[----:B------:R-:W2:Y:S01]  /*5770*/  SYNCS.PHASECHK.TRANS64.TRYWAIT P2, [UR19+0x148], R3 ;  /* 0x00014803ff0075a7 */ /* 0x000ea20008041113 */
[----:B------:R-:W-:Y:S04]  /*5780*/  @P1 SHF.R.U32.HI R4, RZ, 0x10, R5 ;  /* 0x00000010ff041819 */ /* 0x000fe80000011605 */
[----:B------:R-:W-:Y:S02]  /*5790*/  @P1 R2UR UR46, R4 ;  /* 0x00000000042e12ca */ /* 0x000fe400000e0000 */
[----:B------:R-:W-:Y:S01]  /*57a0*/  ELECT P1, URZ, PT ;  /* 0x0000000000ff782f */ /* 0x000fe20003820000 */
[----:B------:R-:W-:Y:S01]  /*57b0*/  @!UPT UIADD3 URZ, UPT, UPT, URZ, URZ, URZ ;  /* 0x000000fffffff290 */ /* 0x000fe2000fffe0ff */
[----:B--2---:R-:W-:Y:S11]  /*57c0*/  @!P2 BRA `(.L_x_102) ;  /* 0x0000003400e0a947 */ /* 0x004ff60003800000 */
.L_x_184:
[----:B------:R-:W-:Y:S02]  /*57d0*/  PLOP3.LUT P1, PT, P0, P1, PT, 0xf2, 0x2f ;  /* 0x00000000002f781c */ /* 0x000fe40000723e72 */
[----:B------:R-:W-:Y:S02]  /*57e0*/  R2UR UR37, R160 ;  /* 0x00000000a02572ca */ /* 0x000fe400000e0000 */
[----:B------:R-:W-:Y:S02]  /*57f0*/  LOP3.LUT R10, R10, 0x1, RZ, 0x3c, !PT ;  /* 0x000000010a0a7812 */ /* 0x000fe400078e3cff */
[----:B------:R-:W-:Y:S07]  /*5800*/  LOP3.LUT R8, R8, 0x1, RZ, 0x3c, !PT ;  /* 0x0000000108087812 */ /* 0x000fee00078e3cff */
[----:B------:R-:W-:Y:S01]  /*5810*/  VOTEU.ALL UP0, P1 ;  /* 0x0000000000ff7886 */ /* 0x000fe20000800000 */
[----:B-1----:R-:W-:Y:S04]  /*5820*/  @!P1 IADD3 R3, P0, PT, R12, 0x580, RZ ;  /* 0x000005800c039810 */ /* 0x002fe80007f1e0ff */
[----:B------:R-:W1:Y:S01]  /*5830*/  @!UP0 LDCU.128 UR20, c[0x0][0x980] ;  /* 0x00013000ff1487ac */ /* 0x000e620008000c00 */
[----:B------:R-:W-:Y:S01]  /*5840*/  @!P1 IMAD.X R0, RZ, RZ, R13, P0 ;  /* 0x000000ffff009224 */ /* 0x000fe200000e060d */
[----:B------:R-:W2:Y:S01]  /*5850*/  @!UP0 LDCU.64 UR6, c[0x0][0x990] ;  /* 0x00013200ff0687ac */ /* 0x000ea20008000a00 */
[----:B------:R-:W-:Y:S02]  /*5860*/  @!UP0 USHF.L.U32 UR11, UR45, 0x7, URZ ;  /* 0x000000072d0b8899 */ /* 0x000fe400080006ff */
[----:B------:R-:W-:Y:S02]  /*5870*/  @!UP0 USHF.L.U32 UR10, UR47, 0x6, URZ ;  /* 0x000000062f0a8899 */ /* 0x000fe400080006ff */
[----:B-1----:R-:W-:Y:S02]  /*5880*/  UIMAD.WIDE.U32 UR4, UR11, UR21, URZ ;  /* 0x000000150b0472a5 */ /* 0x002fe4000f8e00ff */
[----:B------:R-:W-:Y:S02]  /*5890*/  @!UP0 UISETP.NE.AND UP1, UPT, UR20, 0x1, UPT ;  /* 0x000000011400888c */ /* 0x000fe4000bf25270 */
[----:B------:R-:W-:Y:S02]  /*58a0*/  @!UP0 UIADD3 UR8, UPT, UPT, UR19, 0x200, URZ ;  /* 0x0000020013088890 */ /* 0x000fe4000fffe0ff */
[----:B------:R-:W-:Y:S02]  /*58b0*/  @!UP0 UIADD3 UR9, UPT, UPT, UR19, 0x140, URZ ;  /* 0x0000014013098890 */ /* 0x000fe4000fffe0ff */
[----:B------:R-:W-:Y:S02]  /*58c0*/  UIADD3 UR47, UPT, UPT, UR14, UR37, URZ ;  /* 0x000000250e2f7290 */ /* 0x000fe4000fffe0ff */
[----:B------:R-:W-:Y:S01]  /*58d0*/  UIADD3 UR45, UPT, UPT, UR15, UR63, URZ ;  /* 0x0000003f0f2d7290 */ /* 0x000fe2000fffe0ff */
[----:B------:R-:W-:Y:S02]  /*58e0*/  @!UP0 UMOV UR4, UR5 ;  /* 0x0000000500048c82 */ /* 0x000fe40008000000 */
[----:B------:R-:W-:Y:S04]  /*58f0*/  @!UP0 USHF.R.U32.HI UR4, URZ, UR22, UR4 ;  /* 0x00000016ff048299 */ /* 0x000fe80008011604 */
[----:B------:R-:W-:Y:S02]  /*5900*/  @!UP0 USEL UR12, UR11, UR4, !UP1 ;  /* 0x000000040b0c8287 */ /* 0x000fe4000c800000 */
[----:B------:R-:W-:Y:S02]  /*5910*/  @!UP0 UISETP.NE.AND UP1, UPT, UR23, 0x1, UPT ;  /* 0x000000011700888c */ /* 0x000fe4000bf25270 */
[----:B--2---:R-:W-:Y:S02]  /*5920*/  UIMAD.WIDE.U32 UR4, UR12, UR6, URZ ;  /* 0x000000060c0472a5 */ /* 0x004fe4000f8e00ff */
[----:B------:R-:W-:Y:S04]  /*5930*/  @!UP0 UPRMT UR6, URZ, 0x40, URZ ;  /* 0x00000040ff068896 */ /* 0x000fe800080000ff */
[----:B------:R-:W-:Y:S01]  /*5940*/  @!UP0 UPRMT UR6, UR6, 0x5410, URZ ;  /* 0x0000541006068896 */ /* 0x000fe200080000ff */
[----:B------:R-:W-:Y:S02]  /*5950*/  @!UP0 UMOV UR4, UR5 ;  /* 0x0000000500048c82 */ /* 0x000fe40008000000 */
[----:B------:R-:W-:Y:S04]  /*5960*/  @!UP0 USHF.R.U32.HI UR4, URZ, UR7, UR4 ;  /* 0x00000007ff048299 */ /* 0x000fe80008011604 */
[----:B------:R-:W-:Y:S02]  /*5970*/  @!UP0 USEL UR13, UR12, UR4, !UP1 ;  /* 0x000000040c0d8287 */ /* 0x000fe4000c800000 */
[----:B------:R-:W-:Y:S02]  /*5980*/  @!UP0 UIADD3 UR4, UPT, UPT, -UR12, URZ, URZ ;  /* 0x000000ff0c048290 */ /* 0x000fe4000fffe1ff */
[----:B------:R-:W-:Y:S02]  /*5990*/  @!UP0 UIADD3 UR5, UPT, UPT, -UR13, URZ, URZ ;  /* 0x000000ff0d058290 */ /* 0x000fe4000fffe1ff */
[----:B------:R-:W-:Y:S02]  /*59a0*/  @!UP0 UIMAD UR11, UR20, UR4, UR11 ;  /* 0x00000004140b82a4 */ /* 0x000fe4000f8e020b */
[----:B------:R-:W-:Y:S01]  /*59b0*/  @!UP0 UIMAD UR12, UR23, UR5, UR12 ;  /* 0x00000005170c82a4 */ /* 0x000fe2000f8e020c */
[----:B------:R-:W-:Y:S01]  /*59c0*/  @!P1 R2UR UR4, R0 ;  /* 0x00000000000492ca */ /* 0x000fe200000e0000 */
[----:B------:R-:W-:Y:S01]  /*59d0*/  VOTEU.ALL UP0, P1 ;  /* 0x0000000000ff7886 */ /* 0x000fe20000800000 */
[----:B------:R-:W-:Y:S01]  /*59e0*/  @!P1 R2UR UR5, R3 ;  /* 0x00000000030592ca */ /* 0x000fe200000e0000 */
[----:B------:R-:W-:Y:S10]  /*59f0*/  UPLOP3.LUT UP1, UPT, UPT, UPT, UPT, 0x80, 0x8 ;  /* 0x000000000008789c */ /* 0x000ff40003f2f070 */
[----:B------:R-:W-:Y:S02]  /*5a00*/  IMAD.U32 R5, RZ, RZ, UR4 ;  /* 0x00000004ff057e24 */ /* 0x000fe4000f8e00ff */
[----:B------:R-:W-:Y:S03]  /*5a10*/  IMAD.U32 R4, RZ, RZ, UR5 ;  /* 0x00000005ff047e24 */ /* 0x000fe6000f8e00ff */
[----:B------:R-:W-:Y:S02]  /*5a20*/  @!P1 R2UR UR5, R5 ;  /* 0x00000000050592ca */ /* 0x000fe400000e0000 */
[----:B------:R-:W-:Y:S11]  /*5a30*/  @!P1 R2UR UR4, R4 ;  /* 0x00000000040492ca */ /* 0x000ff600000e0000 */
[----:B------:R-:W-:Y:S02]  /*5a40*/  @!UPT UIADD3 URZ, UPT, UPT, URZ, URZ, URZ ;  /* 0x000000fffffff290 */ /* 0x000fe4000fffe0ff */
[----:B------:R1:W-:Y:S01]  /*5a50*/  @!UP0 UTMALDG.4D.IM2COL [UR8], [UR4], UR6 ;  /* 0x00000008040083b4 */ /* 0x0003e20008058006 */
[----:B------:R1:W-:Y:S01]  /*5a60*/  @!P1 SYNCS.ARRIVE.TRANS64.RED.A0TR RZ, [UR19+0x140], R2 ;  /* 0x00014002ffff99a7 */ /* 0x0003e20008300413 */
[----:B------:R-:W-:Y:S01]  /*5a70*/  SYNCS.ARRIVE.TRANS64.RED.A1T0 RZ, [UR33], RZ ;  /* 0x000000ffffff79a7 */ /* 0x000fe20008100421 */
[----:B------:R-:W-:Y:S05]  /*5a80*/  BRA.U UP3, `(.L_x_103) ;  /* 0xfffffff503587547 */ /* 0x000fea000b83ffff */
[----:B------:R-:W-:Y:S07]  /*5a90*/  MOV R0, UR19 ;  /* 0x0000001300007c02 */ /* 0x000fee0008000f00 */
.L_x_104:
[----:B--2---:R-:W-:-:S04]  /*5aa0*/  SHF.L.U32 R3, R10, 0x1f, RZ ;  /* 0x0000001f0a037819 */ /* 0x004fc800000006ff */
[----:B------:R2:W4:Y:S03]  /*5ab0*/  SYNCS.PHASECHK.TRANS64.TRYWAIT P0, [R0+URZ+0x148], R3 ;  /* 0x00014803000075a7 */ /* 0x00052600080011ff */
[----:B----4-:R-:W-:Y:S05]  /*5ac0*/  @!P0 NANOSLEEP.SYNCS 0x989680 ;  /* 0x009896800000895d */ /* 0x010fea0003900000 */
[----:B------:R-:W4:Y:S02]  /*5ad0*/  @!P0 SYNCS.PHASECHK.TRANS64 P0, [R0+URZ+0x148], R3 ;  /* 0x00014803000085a7 */ /* 0x000f2400080010ff */
[----:B-1-34-:R-:W-:Y:S05]  /*5ae0*/  @P0 EXIT ;  /* 0x000000000000094d */ /* 0x01afea0003800000 */
[----:B------:R-:W-:Y:S05]  /*5af0*/  BRA `(.L_x_104) ;  /* 0xfffffffc00e87947 */ /* 0x000fea000383ffff */
.L_x_95:
[----:B------:R-:W-:-:S06]  /*5b00*/  UISETP.GE.AND UP0, UPT, UR18, 0x4, UPT ;  /* 0x000000041200788c */ /* 0x000fcc000bf06270 */
[----:B------:R-:W-:-:S13]  /*5b10*/  PLOP3.LUT P0, PT, PT, PT, UP0, 0x80, 0x8 ;  /* 0x000000000008781c */ /* 0x000fda0003f0f008 */
[----:B-1----:R-:W-:Y:S05]  /*5b20*/  @!P0 EXIT ;  /* 0x000000000000894d */ /* 0x002fea0003800000 */
[----:B------:R-:W1:Y:S08]  /*5b30*/  S2UR UR4, SR_CgaCtaId ;  /* 0x00000000000479c3 */ /* 0x000e700000008800 */
[----:B------:R-:W-:Y:S01]  /*5b40*/  BAR.SYNC.DEFER_BLOCKING 0x6, 0xa0 ;  /* 0x0182800000007b1d */ /* 0x000fe20000010000 */
[C---:B------:R-:W-:Y:S01]  /*5b50*/  IMAD.SHL.U32 R0, R142.reuse, 0x40, RZ ;  /* 0x000000408e007824 */ /* 0x040fe200078e00ff */
[C---:B------:R-:W-:Y:S01]  /*5b60*/  SHF.L.U32 R69, R142.reuse, 0x10, RZ ;  /* 0x000000108e457819 */ /* 0x040fe200000006ff */
[C---:B------:R-:W-:Y:S01]  /*5b70*/  IMAD.SHL.U32 R155, R142.reuse, 0x8, RZ ;  /* 0x000000088e9b7824 */ /* 0x040fe200078e00ff */
[----:B------:R-:W-:Y:S01]  /*5b80*/  CS2R R152, SRZ ;  /* 0x0000000000987805 */ /* 0x000fe2000001ff00 */
[----:B------:R-:W-:Y:S01]  /*5b90*/  IMAD.SHL.U32 R3, R142, 0x10, RZ ;  /* 0x000000108e037824 */ /* 0x000fe200078e00ff */
[----:B------:R-:W-:Y:S01]  /*5ba0*/  UMOV UR44, 0x400 ;  /* 0x00000400002c7882 */ /* 0x000fe20000000000 */
[----:B------:R-:W-:Y:S01]  /*5bb0*/  LOP3.LUT R2, R0, 0x180, RZ, 0xc0, !PT ;  /* 0x0000018000027812 */ /* 0x000fe200078ec0ff */
[----:B------:R-:W2:Y:S01]  /*5bc0*/  LDC.64 R138, c[0x0][0x888] ;  /* 0x00022200ff8a7b82 */ /* 0x000ea20000000a00 */
[----:B------:R-:W-:Y:S01]  /*5bd0*/  IMAD.MOV.U32 R68, RZ, RZ, RZ ;  /* 0x000000ffff447224 */ /* 0x000fe200078e00ff */
[----:B------:R-:W-:Y:S01]  /*5be0*/  LOP3.LUT R69, R69, 0x600000, RZ, 0xc0, !PT ;  /* 0x0060000045457812 */ /* 0x000fe200078ec0ff */
[----:B------:R-:W-:Y:S01]  /*5bf0*/  IMAD.MOV.U32 R143, RZ, RZ, RZ ;  /* 0x000000ffff8f7224 */ /* 0x000fe200078e00ff */
[----:B------:R-:W-:Y:S01]  /*5c00*/  LOP3.LUT R155, R2, 0x30, R155, 0xf8, !PT ;  /* 0x00000030029b7812 */ /* 0x000fe200078ef89b */
[----:B------:R-:W3:Y:S03]  /*5c10*/  LDCU UR50, c[0x0][0x370] ;  /* 0x00006e00ff3277ac */ /* 0x000ee60008000800 */
[----:B------:R-:W4:Y:S01]  /*5c20*/  LDC.64 R140, c[0x0][0x890] ;  /* 0x00022400ff8c7b82 */ /* 0x000f220000000a00 */
[----:B------:R-:W-:Y:S01]  /*5c30*/  LOP3.LUT R155, R155, 0x1e40, R0, 0xf8, !PT ;  /* 0x00001e409b9b7812 */ /* 0x000fe200078ef800 */
[----:B------:R-:W2:Y:S01]  /*5c40*/  LDCU UR42, c[0x0][0xb0c] ;  /* 0x00016180ff2a77ac */ /* 0x000ea20008000800 */
[----:B------:R-:W2:Y:S05]  /*5c50*/  LDCU UR38, c[0x0][0xb30] ;  /* 0x00016600ff2677ac */ /* 0x000eaa0008000800 */
[----:B------:R-:W2:Y:S01]  /*5c60*/  LDC.64 R136, c[0x0][0x8b0] ;  /* 0x00022c00ff887b82 */ /* 0x000ea20000000a00 */
[----:B-1----:R-:W-:Y:S01]  /*5c70*/  ULEA UR44, UR4, UR44, 0x18 ;  /* 0x0000002c042c7291 */ /* 0x002fe2000f8ec0ff */
[----:B------:R-:W1:Y:S06]  /*5c80*/  LDCU.64 UR4, c[0x0][0xa90] ;  /* 0x00015200ff0477ac */ /* 0x000e6c0008000a00 */
[----:B------:R-:W2:Y:S01]  /*5c90*/  LDC.64 R134, c[0x0][0x8a8] ;  /* 0x00022a00ff867b82 */ /* 0x000ea20000000a00 */
[----:B------:R-:W-:Y:S01]  /*5ca0*/  VIADD R0, R155, UR44 ;  /* 0x0000002c9b007c36 */ /* 0x000fe20008000000 */
[----:B------:R-:W2:Y:S01]  /*5cb0*/  LDCU.64 UR60, c[0x0][0x888] ;  /* 0x00011100ff3c77ac */ /* 0x000ea20008000a00 */
[----:B------:R-:W3:Y:S01]  /*5cc0*/  LDS R4, [UR44+0x1b0] ;  /* 0x0001b02cff047984 */ /* 0x000ee20008000800 */
[----:B------:R-:W2:Y:S01]  /*5cd0*/  LDCU.64 UR40, c[0x0][0xb28] ;  /* 0x00016500ff2877ac */ /* 0x000ea20008000a00 */
[----:B------:R-:W2:Y:S01]  /*5ce0*/  LDCU.128 UR52, c[0x0][0xb10] ;  /* 0x00016200ff3477ac */ /* 0x000ea20008000c00 */
[----:B-1----:R-:W-:Y:S01]  /*5cf0*/  IMAD.U32 R159, RZ, RZ, UR4 ;  /* 0x00000004ff9f7e24 */ /* 0x002fe2000f8e00ff */
[----:B------:R-:W-:Y:S01]  /*5d00*/  UIADD3 UR4, UPT, UPT, UR44, 0x2200, URZ ;  /* 0x000022002c047890 */ /* 0x000fe2000fffe0ff */
[----:B------:R-:W-:Y:S01]  /*5d10*/  IMAD.U32 R158, RZ, RZ, UR5 ;  /* 0x00000005ff9e7e24 */ /* 0x000fe2000f8e00ff */
[----:B------:R-:W1:Y:S04]  /*5d20*/  LDCU.128 UR56, c[0x0][0xa80] ;  /* 0x00015000ff3877ac */ /* 0x000e680008000c00 */
[----:B------:R-:W-:Y:S01]  /*5d30*/  MOV R164, UR4 ;  /* 0x0000000400a47c02 */ /* 0x000fe20008000f00 */
[----:B------:R-:W1:Y:S01]  /*5d40*/  LDCU UR49, c[0x0][0x374] ;  /* 0x00006e80ff3177ac */ /* 0x000e620008000800 */
[----:B------:R-:W-:Y:S01]  /*5d50*/  UIADD3 UR62, UPT, UPT, UR44, 0x200, URZ ;  /* 0x000002002c3e7890 */ /* 0x000fe2000fffe0ff */
[C---:B---3--:R-:W-:Y:S01]  /*5d60*/  VIADD R5, R4.reuse, 0x40 ;  /* 0x0000004004057836 */ /* 0x048fe20000000000 */
[----:B------:R-:W-:-:S04]  /*5d70*/  LOP3.LUT R4, R4, 0xffff, RZ, 0xc0, !PT ;  /* 0x0000ffff04047812 */ /* 0x000fc800078ec0ff */
[----:B------:R-:W-:-:S05]  /*5d80*/  LOP3.LUT R5, R5, 0xffff, RZ, 0xc0, !PT ;  /* 0x0000ffff05057812 */ /* 0x000fca00078ec0ff */
[----:B------:R3:W-:Y:S02]  /*5d90*/  STL.64 [R1], R4 ;  /* 0x0000000401007387 */ /* 0x0007e40000100a00 */
[C---:B---3--:R-:W-:Y:S02]  /*5da0*/  LOP3.LUT R5, R3.reuse, 0x20, RZ, 0xc0, !PT ;  /* 0x0000002003057812 */ /* 0x048fe400078ec0ff */
[----:B------:R-:W-:Y:S02]  /*5db0*/  LOP3.LUT R3, R3, 0x40, RZ, 0xc0, !PT ;  /* 0x0000004003037812 */ /* 0x000fe400078ec0ff */
[--C-:B------:R-:W-:Y:S02]  /*5dc0*/  IADD3 R154, PT, PT, -R5, 0x200, R0.reuse ;  /* 0x00000200059a7810 */ /* 0x100fe40007ffe100 */
[----:B------:R-:W-:-:S03]  /*5dd0*/  IADD3 R163, PT, PT, -R3, 0x200, R0 ;  /* 0x0000020003a37810 */ /* 0x000fc60007ffe100 */
[----:B-12-4-:R-:W-:-:S07]  /*5de0*/  IMAD.IADD R162, R154, 0x1, -R3 ;  /* 0x000000019aa27824 */ /* 0x016fce00078e0a03 */
.L_x_122:
[----:B------:R-:W-:Y:S04]  /*5df0*/  SHF.L.U32 R3, R152, 0x1f, RZ ;  /* 0x0000001f98037819 */ /* 0x000fe800000006ff */
[----:B-1----:R-:W1:Y:S02]  /*5e00*/  SYNCS.PHASECHK.TRANS64.TRYWAIT P0, [UR44+0x160], R3 ;  /* 0x00016003ff0075a7 */ /* 0x002e64000800112c */
[----:B-12---:R-:W-:Y:S05]  /*5e10*/  @!P0 BRA `(.L_x_105) ;  /* 0x0000003000648947 */ /* 0x006fea0003800000 */
.L_x_186:
[----:B------:R-:W-:Y:S01]  /*5e20*/  LEA R2, R68, UR43, 0x2 ;  /* 0x0000002b44027c11 */ /* 0x000fe2000f8e10ff */
        /* <DEDUP_REMOVED lines=9> */
[----:B------:R-:W-:Y:S09]  /*5ec0*/  UPRMT UR4, URZ, 0x654, UR4 ;  /* 0x00000654ff047896 */ /* 0x000ff20008000004 */
[----:B---3--:R-:W-:Y:S01]  /*5ed0*/  SYNCS.ARRIVE.TRANS64.RED.A1T0 RZ, [UR4], RZ ;  /* 0x000000ffffff79a7 */ /* 0x008fe20008100404 */
[----:B------:R-:W5:Y:S01]  /*5ee0*/  LDL R2, [R2] ;  /* 0x0000000002027983 */ /* 0x000f620000100800 */
[----:B--2---:R-:W-:Y:S11]  /*5ef0*/  LOP3.LUT P0, RZ, R6, 0x1, RZ, 0xc0, !PT ;  /* 0x0000000106ff7812 */ /* 0x004ff6000780c0ff */
[----:B------:R-:W-:Y:S02]  /*5f00*/  @!UPT UIADD3 URZ, UPT, UPT, URZ, URZ, URZ ;  /* 0x000000fffffff290 */ /* 0x000fe4000fffe0ff */
[----:B------:R-:W-:Y:S01]  /*5f10*/  VOTEU.ANY UP1, P0 ;  /* 0x0000000000ff7886 */ /* 0x000fe20000020100 */
[----:B------:R-:W-:Y:S01]  /*5f20*/  PLOP3.LUT P0, PT, PT, PT, UP1, 0x80, 0x8 ;  /* 0x000000000008781c */ /* 0x000fe20003f0f018 */
[----:B------:R-:W-:Y:S11]  /*5f30*/  UP2UR UR48, UPR, URZ, 0x2 ;  /* 0x00000002ff307883 */ /* 0x000ff60008000000 */
[----:B------:R-:W-:Y:S01]  /*5f40*/  @!UPT UIADD3 URZ, UPT, UPT, URZ, URZ, URZ ;  /* 0x000000fffffff290 */ /* 0x000fe2000fffe0ff */
[----:B-1----:R-:W-:Y:S02]  /*5f50*/  @P0 MOV R3, R4 ;  /* 0x0000000400030202 */ /* 0x002fe40000000f00 */
[----:B------:R-:W-:Y:S02]  /*5f60*/  @P0 LOP3.LUT R0, R5, 0xffff, RZ, 0xc0, !PT ;  /* 0x0000ffff05000812 */ /* 0x000fe400078ec0ff */
[----:B------:R-:W-:Y:S02]  /*5f70*/  @P0 R2UR UR5, R3 ;  /* 0x00000000030502ca */ /* 0x000fe400000e0000 */
[----:B------:R-:W-:Y:S11]  /*5f80*/  @P0 R2UR UR4, R0 ;  /* 0x00000000000402ca */ /* 0x000ff600000e0000 */
[----:B------:R-:W-:Y:S02]  /*5f90*/  @UP1 UMOV UR37, UR5 ;  /* 0x0000000500251c82 */ /* 0x000fe40008000000 */
[----:B------:R-:W-:Y:S01]  /*5fa0*/  @UP1 UMOV UR36, UR4 ;  /* 0x0000000400241c82 */ /* 0x000fe20008000000 */
[----:B------:R-:W-:Y:S05]  /*5fb0*/  BRA.U !UP0, `(.L_x_106) ;  /* 0x0000000108cc7547 */ /* 0x000fea000b800000 */
[----:B------:R-:W1:Y:S01]  /*5fc0*/  LDCU UR9, c[0x0][0xb20] ;  /* 0x00016400ff0977ac */ /* 0x000e620008000800 */
[----:B------:R-:W-:Y:S02]  /*5fd0*/  UIMAD.WIDE.U32 UR4, UR49, UR55, URZ ;  /* 0x00000037310472a5 */ /* 0x000fe4000f8e00ff */
[----:B------:R-:W-:Y:S02]  /*5fe0*/  UIMAD.WIDE.U32 UR6, UR50, UR52, URZ ;  /* 0x00000034320672a5 */ /* 0x000fe4000f8e00ff */
[----:B------:R-:W-:Y:S02]  /*5ff0*/  UIMAD.WIDE.U32 UR10, UR36, UR55, URZ ;  /* 0x00000037240a72a5 */ /* 0x000fe4000f8e00ff */
[----:B------:R-:W-:Y:S02]  /*6000*/  UISETP.NE.AND UP0, UPT, UR54, 0x1, UPT ;  /* 0x000000013600788c */ /* 0x000fe4000bf05270 */
[----:B------:R-:W-:Y:S02]  /*6010*/  UISETP.NE.AND UP1, UPT, UR42, 0x1, UPT ;  /* 0x000000012a00788c */ /* 0x000fe4000bf25270 */
[----:B------:R-:W-:Y:S02]  /*6020*/  UISETP.NE.AND UP2, UPT, UR39, 0x1, UPT ;  /* 0x000000012700788c */ /* 0x000fe4000bf45270 */
[----:B------:R-:W-:Y:S01]  /*6030*/  UIMAD.WIDE.U32 UR12, UR37, UR52, URZ ;  /* 0x00000034250c72a5 */ /* 0x000fe2000f8e00ff */
[----:B------:R-:W-:Y:S01]  /*6040*/  UMOV UR4, UR5 ;  /* 0x0000000500047c82 */ /* 0x000fe20008000000 */
[----:B------:R-:W-:Y:S01]  /*6050*/  UMOV UR6, UR11 ;  /* 0x0000000b00067c82 */ /* 0x000fe20008000000 */
[----:B-1----:R-:W-:Y:S03]  /*6060*/  USHF.R.U32.HI UR8, URZ, UR9, UR4 ;  /* 0x00000009ff087299 */ /* 0x002fe60008011604 */
[----:B------:R-:W-:Y:S02]  /*6070*/  UMOV UR4, UR7 ;  /* 0x0000000700047c82 */ /* 0x000fe40008000000 */
[----:B------:R-:W-:Y:S02]  /*6080*/  USHF.R.U32.HI UR5, URZ, UR53, UR4 ;  /* 0x00000035ff057299 */ /* 0x000fe40008011604 */
[----:B------:R-:W-:Y:S02]  /*6090*/  USEL UR4, UR49, UR8, !UP0 ;  /* 0x0000000831047287 */ /* 0x000fe4000c000000 */
[----:B------:R-:W-:Y:S02]  /*60a0*/  USHF.R.U32.HI UR8, URZ, UR9, UR6 ;  /* 0x00000009ff087299 */ /* 0x000fe40008011606 */
[----:B------:R-:W-:Y:S02]  /*60b0*/  UIMAD.WIDE.U32 UR6, UR4, UR40, URZ ;  /* 0x00000028040672a5 */ /* 0x000fe4000f8e00ff */
[----:B------:R-:W-:Y:S02]  /*60c0*/  USEL UR9, UR50, UR5, !UP1 ;  /* 0x0000000532097287 */ /* 0x000fe4000c800000 */
[----:B------:R-:W-:Y:S02]  /*60d0*/  USEL UR8, UR36, UR8, !UP0 ;  /* 0x0000000824087287 */ /* 0x000fe4000c000000 */
[----:B------:R-:W-:Y:S01]  /*60e0*/  UIMAD.WIDE.U32 UR10, UR9, UR40, URZ ;  /* 0x00000028090a72a5 */ /* 0x000fe2000f8e00ff */
[----:B------:R-:W-:Y:S01]  /*60f0*/  UMOV UR6, UR7 ;  /* 0x0000000700067c82 */ /* 0x000fe20008000000 */
[----:B------:R-:W-:Y:S01]  /*6100*/  UMOV UR5, UR13 ;  /* 0x0000000d00057c82 */ /* 0x000fe20008000000 */
[----:B------:R-:W-:Y:S02]  /*6110*/  @UP2 USHF.R.U32.HI UR4, URZ, UR41, UR6 ;  /* 0x00000029ff042299 */ /* 0x000fe40008011606 */
[----:B------:R-:W-:Y:S02]  /*6120*/  USHF.R.U32.HI UR5, URZ, UR53, UR5 ;  /* 0x00000035ff057299 */ /* 0x000fe40008011605 */
[----:B------:R-:W-:Y:S02]  /*6130*/  UIMAD UR4, UR39, UR4, URZ ;  /* 0x00000004270472a4 */ /* 0x000fe4000f8e02ff */
[----:B------:R-:W-:Y:S02]  /*6140*/  USEL UR5, UR37, UR5, !UP1 ;  /* 0x0000000525057287 */ /* 0x000fe4000c800000 */
[----:B------:R-:W-:Y:S01]  /*6150*/  UISETP.GE.AND UP0, UPT, UR8, UR4, UPT ;  /* 0x000000040800728c */ /* 0x000fe2000bf06270 */
[----:B------:R-:W-:Y:S01]  /*6160*/  UMOV UR6, UR11 ;  /* 0x0000000b00067c82 */ /* 0x000fe20008000000 */
[----:B------:R-:W-:Y:S02]  /*6170*/  UIMAD.WIDE.U32 UR10, UR8, UR40, URZ ;  /* 0x00000028080a72a5 */ /* 0x000fe4000f8e00ff */
[----:B------:R-:W-:Y:S04]  /*6180*/  @UP2 USHF.R.U32.HI UR9, URZ, UR41, UR6 ;  /* 0x00000029ff092299 */ /* 0x000fe80008011606 */
[----:B------:R-:W-:Y:S01]  /*6190*/  UIMAD UR6, UR39, UR9, URZ ;  /* 0x00000009270672a4 */ /* 0x000fe2000f8e02ff */
[----:B------:R-:W-:Y:S03]  /*61a0*/  UMOV UR4, UR11 ;  /* 0x0000000b00047c82 */ /* 0x000fe60008000000 */
[----:B------:R-:W-:Y:S02]  /*61b0*/  UISETP.GE.OR UP0, UPT, UR5, UR6, UP0 ;  /* 0x000000060500728c */ /* 0x000fe40008706670 */
[----:B------:R-:W-:Y:S02]  /*61c0*/  USHF.R.U32.HI UR4, URZ, UR41, UR4 ;  /* 0x00000029ff047299 */ /* 0x000fe40008011604 */
[----:B------:R-:W-:Y:S02]  /*61d0*/  UIMAD.WIDE.U32 UR6, UR5, UR40, URZ ;  /* 0x00000028050672a5 */ /* 0x000fe4000f8e00ff */
[----:B------:R-:W-:Y:S02]  /*61e0*/  USEL UR11, UR8, UR4, !UP2 ;  /* 0x00000004080b7287 */ /* 0x000fe4000d000000 */
[----:B------:R-:W-:Y:S02]  /*61f0*/  UIADD3 UR6, UPT, UPT, -UR5, URZ, URZ ;  /* 0x000000ff05067290 */ /* 0x000fe4000fffe1ff */
[----:B------:R-:W-:Y:S02]  /*6200*/  UIADD3 UR10, UPT, UPT, -UR11, URZ, URZ ;  /* 0x000000ff0b0a7290 */ /* 0x000fe4000fffe1ff */
[----:B------:R-:W-:Y:S02]  /*6210*/  UIMAD UR6, UR42, UR6, UR37 ;  /* 0x000000062a0672a4 */ /* 0x000fe4000f8e0225 */
[----:B------:R-:W-:Y:S01]  /*6220*/  UIMAD UR10, UR39, UR10, UR8 ;  /* 0x0000000a270a72a4 */ /* 0x000fe2000f8e0208 */
[----:B------:R-:W-:Y:S01]  /*6230*/  @!UP0 UMOV UR4, UR7 ;  /* 0x0000000700048c82 */ /* 0x000fe20008000000 */
[----:B------:R-:W-:Y:S02]  /*6240*/  UIADD3 UR7, UPT, UPT, -UR8, URZ, URZ ;  /* 0x000000ff08077290 */ /* 0x000fe4000fffe1ff */
[----:B------:R-:W-:Y:S04]  /*6250*/  @!UP0 USHF.R.U32.HI UR4, URZ, UR41, UR4 ;  /* 0x00000029ff048299 */ /* 0x000fe80008011604 */
[----:B------:R-:W-:Y:S04]  /*6260*/  @!UP0 USEL UR4, UR5, UR4, !UP2 ;  /* 0x0000000405048287 */ /* 0x000fe8000d000000 */
[----:B------:R-:W-:Y:S02]  /*6270*/  @!UP0 UIMAD UR9, UR9, UR10, UR4 ;  /* 0x0000000a090982a4 */ /* 0x000fe4000f8e0204 */
[----:B------:R-:W-:Y:S02]  /*6280*/  @!UP0 UIADD3 UR10, UPT, UPT, UR11, -UR4, URZ ;  /* 0x800000040b0a8290 */ /* 0x000fe4000fffe0ff */
[----:B------:R-:W-:Y:S02]  /*6290*/  UIMAD UR4, UR54, UR7, UR36 ;  /* 0x00000007360472a4 */ /* 0x000fe4000f8e0224 */
[----:B------:R-:W-:Y:S03]  /*62a0*/  @!UP0 UIMAD UR8, UR10, UR39, UR5 ;  /* 0x000000270a0882a4 */ /* 0x000fe6000f8e0205 */
[----:B------:R-:W-:Y:S02]  /*62b0*/  @!UP0 UMOV UR5, UR9 ;  /* 0x0000000900058c82 */ /* 0x000fe40008000000 */
[----:B------:R-:W-:Y:S02]  /*62c0*/  UIMAD UR37, UR5, UR42, UR6 ;  /* 0x0000002a052572a4 */ /* 0x000fe4000f8e0206 */
[----:B------:R-:W-:Y:S11]  /*62d0*/  UIMAD UR36, UR8, UR54, UR4 ;  /* 0x00000036082472a4 */ /* 0x000ff6000f8e0204 */
[----:B------:R-:W-:Y:S01]  /*62e0*/  @!UPT UIADD3 URZ, UPT, UPT, URZ, URZ, URZ ;  /* 0x000000fffffff290 */ /* 0x000fe2000fffe0ff */
.L_x_106:
[----:B------:R-:W-:Y:S01]  /*62f0*/  UISETP.NE.AND UP0, UPT, UR38, 0x1, UPT ;  /* 0x000000012600788c */ /* 0x000fe2000bf05270 */
[----:B------:R-:W-:Y:S04]  /*6300*/  @P0 SHF.R.U32.HI R4, RZ, 0x10, R5 ;  /* 0x00000010ff040819 */ /* 0x000fe80000011605 */
[----:B------:R-:W-:Y:S06]  /*6310*/  @P0 R2UR UR51, R4 ;  /* 0x00000000043302ca */ /* 0x000fec00000e0000 */
[----:B------:R-:W1:Y:S01]  /*6320*/  @!UP0 LDCU.128 UR12, c[0x0][0xb10] ;  /* 0x00016200ff0c87ac */ /* 0x000e620008000c00 */
[----:B------:R-:W2:Y:S01]  /*6330*/  @!UP0 LDCU UR5, c[0x0][0xb0c] ;  /* 0x00016180ff0587ac */ /* 0x000ea20008000800 */
[----:B------:R-:W3:Y:S01]  /*6340*/  @!UP0 LDCU UR10, c[0x0][0xb20] ;  /* 0x00016400ff0a87ac */ /* 0x000ee20008000800 */
[----:B-1----:R-:W-:Y:S02]  /*6350*/  UIMAD.WIDE.U32 UR8, UR37, UR12, URZ ;  /* 0x0000000c250872a5 */ /* 0x002fe4000f8e00ff */
[----:B------:R-:W-:Y:S02]  /*6360*/  UIMAD.WIDE.U32 UR6, UR36, UR15, URZ ;  /* 0x0000000f240672a5 */ /* 0x000fe4000f8e00ff */
[----:B------:R-:W-:Y:S03]  /*6370*/  @!UP0 UISETP.NE.AND UP1, UPT, UR14, 0x1, UPT ;  /* 0x000000010e00888c */ /* 0x000fe6000bf25270 */
[----:B------:R-:W-:Y:S01]  /*6380*/  @!UP0 UMOV UR4, UR9 ;  /* 0x0000000900048c82 */ /* 0x000fe20008000000 */
[----:B--2---:R-:W-:Y:S02]  /*6390*/  @!UP0 UISETP.NE.AND UP2, UPT, UR5, 0x1, UPT ;  /* 0x000000010500888c */ /* 0x004fe4000bf45270 */
[----:B------:R-:W-:Y:S01]  /*63a0*/  @!UP0 USHF.R.U32.HI UR4, URZ, UR13, UR4 ;  /* 0x0000000dff048299 */ /* 0x000fe20008011604 */
[----:B------:R-:W-:Y:S02]  /*63b0*/  @!UP0 UMOV UR6, UR7 ;  /* 0x0000000700068c82 */ /* 0x000fe40008000000 */
[----:B---3--:R-:W-:Y:S02]  /*63c0*/  @!UP0 USHF.R.U32.HI UR6, URZ, UR10, UR6 ;  /* 0x0000000aff068299 */ /* 0x008fe40008011606 */
[----:B------:R-:W-:Y:S02]  /*63d0*/  @!UP0 USEL UR7, UR37, UR4, !UP2 ;  /* 0x0000000425078287 */ /* 0x000fe4000d000000 */
[----:B------:R-:W-:Y:S04]  /*63e0*/  @!UP0 USEL UR6, UR36, UR6, !UP1 ;  /* 0x0000000624068287 */ /* 0x000fe8000c800000 */
[----:B------:R-:W-:Y:S02]  /*63f0*/  @!UP0 UIADD3 UR4, UPT, UPT, -UR7, UR6, URZ ;  /* 0x0000000607048290 */ /* 0x000fe4000fffe1ff */
[----:B------:R-:W-:Y:S02]  /*6400*/  @!UP0 UIADD3 UR6, UPT, UPT, UR7, -UR6, URZ ;  /* 0x8000000607068290 */ /* 0x000fe4000fffe0ff */
[----:B------:R-:W-:Y:S02]  /*6410*/  @!UP0 UIMAD UR37, UR4, UR5, UR37 ;  /* 0x00000005042582a4 */ /* 0x000fe4000f8e0225 */
[----:B------:R-:W-:Y:S02]  /*6420*/  @!UP0 UIMAD UR36, UR6, UR14, UR36 ;  /* 0x0000000e062482a4 */ /* 0x000fe4000f8e0224 */
[----:B------:R-:W-:Y:S09]  /*6430*/  ULOP3.LUT UP0, URZ, UR62, 0x1b0, URZ, 0xc0, !UPT ;  /* 0x000001b03eff7892 */ /* 0x000ff2000f80c0ff */
[----:B------:R-:W-:Y:S05]  /*6440*/  BRA.U !UP0, `(.L_x_107) ;  /* 0x0000000108407547 */ /* 0x000fea000b800000 */
[----:B------:R-:W1:Y:S01]  /*6450*/  LDCU.64 UR8, c[0x4][0x80] ;  /* 0x01001000ff0877ac */ /* 0x000e620008000a00 */
[----:B------:R-:W-:Y:S01]  /*6460*/  MOV R15, 0x0 ;  /* 0x00000000000f7802 */ /* 0x000fe20000000f00 */
[----:B------:R-:W-:Y:S02]  /*6470*/  HFMA2 R12, -RZ, RZ, 0, 5.9604644775390625e-08 ;  /* 0x00000001ff0c7431 */ /* 0x000fe400000001ff */
[----:B------:R-:W-:Y:S02]  /*6480*/  IMAD.MOV.U32 R8, RZ, RZ, 0x70 ;  /* 0x00000070ff087424 */ /* 0x000fe400078e00ff */
[----:B------:R-:W-:Y:S01]  /*6490*/  IMAD.MOV.U32 R13, RZ, RZ, RZ ;  /* 0x000000ffff0d7224 */ /* 0x000fe200078e00ff */
[----:B------:R-:W2:Y:S01]  /*64a0*/  LDCU.64 UR6, c[0x4][0x88] ;  /* 0x01001100ff0677ac */ /* 0x000ea20008000a00 */
[----:B------:R-:W3:Y:S01]  /*64b0*/  LDC.64 R14, c[0x4][R15] ;  /* 0x010000000f0e7b82 */ /* 0x000ee20000000a00 */
[----:B------:R-:W4:Y:S01]  /*64c0*/  LDCU.64 UR4, c[0x4][0x8] ;  /* 0x01000100ff0477ac */ /* 0x000f220008000a00 */
[----:B-1----:R-:W-:Y:S01]  /*64d0*/  MOV R5, UR9 ;  /* 0x0000000900057c02 */ /* 0x002fe20008000f00 */
[----:B------:R-:W-:Y:S01]  /*64e0*/  IMAD.U32 R4, RZ, RZ, UR8 ;  /* 0x00000008ff047e24 */ /* 0x000fe2000f8e00ff */
[----:B--2---:R-:W-:Y:S01]  /*64f0*/  MOV R7, UR7 ;  /* 0x0000000700077c02 */ /* 0x004fe20008000f00 */
[----:B------:R-:W-:Y:S01]  /*6500*/  IMAD.U32 R6, RZ, RZ, UR6 ;  /* 0x00000006ff067e24 */ /* 0x000fe2000f8e00ff */
[----:B----4-:R-:W-:Y:S01]  /*6510*/  MOV R11, UR5 ;  /* 0x00000005000b7c02 */ /* 0x010fe20008000f00 */
[----:B------:R-:W-:Y:S02]  /*6520*/  IMAD.U32 R10, RZ, RZ, UR4 ;  /* 0x00000004ff0a7e24 */ /* 0x000fe4000f8e00ff */
[----:B------:R-:W-:Y:S07]  /*6530*/  LEPC R20, `(.L_x_107) ;  /* 0x000000001014794e */ /* 0x000fee0000000000 */
[----:B---3-5:R-:W-:Y:S05]  /*6540*/  CALL.ABS.NOINC R14 ;  /* 0x000000000e007343 */ /* 0x028fea0003c00000 */
.L_x_107:
[----:B------:R-:W-:Y:S01]  /*6550*/  LOP3.LUT P0, RZ, R164, 0x1b0, RZ, 0xc0, !PT ;  /* 0x000001b0a4ff7812 */ /* 0x000fe2000780c0ff */
[----:B------:R-:W-:Y:S11]  /*6560*/  BSSY.RECONVERGENT B6, `(.L_x_108) ;  /* 0x0000013000067945 */ /* 0x000ff60003800200 */
[----:B------:R-:W-:Y:S01]  /*6570*/  @!UPT UIADD3 URZ, UPT, UPT, URZ, URZ, URZ ;  /* 0x000000fffffff290 */ /* 0x000fe2000fffe0ff */
[----:B------:R-:W-:Y:S05]  /*6580*/  @!P0 BRA `(.L_x_109) ;  /* 0x0000000000408947 */ /* 0x000fea0003800000 */
        /* <DEDUP_REMOVED lines=16> */
.L_x_109:
[----:B------:R-:W-:Y:S05]  /*6690*/  BSYNC.RECONVERGENT B6 ;  /* 0x0000000000067941 */ /* 0x000fea0003800200 */
.L_x_108:
[----:B------:R-:W-:Y:S02]  /*66a0*/  R2UR UR4, R161 ;  /* 0x00000000a10472ca */ /* 0x000fe400000e0000 */
[----:B------:R-:W-:Y:S02]  /*66b0*/  ISETP.NE.U32.AND P3, PT, R140, RZ, PT ;  /* 0x000000ff8c00720c */ /* 0x000fe40003f65070 */
[----:B------:R-:W-:Y:S02]  /*66c0*/  ISETP.NE.U32.AND P4, PT, R136, RZ, PT ;  /* 0x000000ff8800720c */ /* 0x000fe40003f85070 */
[----:B------:R-:W-:Y:S02]  /*66d0*/  ISETP.NE.AND.EX P3, PT, R141, RZ, PT, P3 ;  /* 0x000000ff8d00720c */ /* 0x000fe40003f65330 */
[----:B------:R-:W-:Y:S02]  /*66e0*/  PLOP3.LUT P1, PT, PT, PT, PT, 0x8, 0x80 ;  /* 0x000000000080781c */ /* 0x000fe40003f2e170 */
[----:B------:R-:W-:Y:S03]  /*66f0*/  ISETP.NE.AND.EX P4, PT, R137, RZ, PT, P4 ;  /* 0x000000ff8900720c */ /* 0x000fe60003f85340 */
[----:B------:R-:W-:Y:S06]  /*6700*/  UISETP.NE.AND UP1, UPT, UR4, URZ, UPT ;  /* 0x000000ff0400728c */ /* 0x000fec000bf25270 */
[----:B------:R-:W-:Y:S05]  /*6710*/  PLOP3.LUT P0, PT, PT, PT, UP1, 0x80, 0x8 ;  /* 0x000000000008781c */ /* 0x000fea0003f0f018 */
[----:B------:R-:W1:Y:S08]  /*6720*/  @UP1 LDCU.64 UR4, c[0x0][0x888] ;  /* 0x00011100ff0417ac */ /* 0x000e700008000a00 */
[----:B------:R-:W-:Y:S01]  /*6730*/  @P0 PLOP3.LUT P1, PT, P3, PT, PT, 0x80, 0x8 ;  /* 0x000000000008081c */ /* 0x000fe20001f2f070 */
[----:B-1----:R-:W-:Y:S04]  /*6740*/  @UP1 UISETP.NE.U32.AND UP0, UPT, UR4, URZ, UPT ;  /* 0x000000ff0400128c */ /* 0x002fe8000bf05070 */
[----:B------:R-:W-:Y:S04]  /*6750*/  @UP1 UISETP.NE.AND.EX UP0, UPT, UR5, URZ, UPT, UP0 ;  /* 0x000000ff0500128c */ /* 0x000fe8000bf05300 */
[----:B------:R-:W-:Y:S01]  /*6760*/  @UP1 USEL UR4, URZ, 0xffffffff, UP0 ;  /* 0xffffffffff041887 */ /* 0x000fe20008000000 */
[----:B------:R-:W-:Y:S11]  /*6770*/  @!P3 BRA `(.L_x_110) ;  /* 0x000000000030b947 */ /* 0x000ff60003800000 */
[----:B------:R-:W-:Y:S01]  /*6780*/  ISETP.NE.U32.AND P2, PT, R138, RZ, PT ;  /* 0x000000ff8a00720c */ /* 0x000fe20003f45070 */
[----:B------:R-:W1:Y:S01]  /*6790*/  LDCU.64 UR6, c[0x0][0x358] ;  /* 0x00006b00ff0677ac */ /* 0x000e620008000a00 */
[----:B------:R-:W-:Y:S02]  /*67a0*/  IMAD.MOV.U32 R156, RZ, RZ, 0x1 ;  /* 0x00000001ff9c7424 */ /* 0x000fe400078e00ff */
[----:B------:R-:W-:Y:S11]  /*67b0*/  ISETP.NE.AND.EX P2, PT, R139, RZ, PT, P2 ;  /* 0x000000ff8b00720c */ /* 0x000ff60003f45320 */
[----:B------:R-:W-:Y:S02]  /*67c0*/  @!UPT UIADD3 URZ, UPT, UPT, URZ, URZ, URZ ;  /* 0x000000fffffff290 */ /* 0x000fe4000fffe0ff */
[----:B------:R-:W2:Y:S01]  /*67d0*/  @P2 LDC.64 R4, c[0x0][0x888] ;  /* 0x00022200ff042b82 */ /* 0x000ea20000000a00 */
[----:B------:R-:W-:Y:S04]  /*67e0*/  @P2 IMAD R0, R140, UR46, RZ ;  /* 0x0000002e8c002c24 */ /* 0x000fe8000f8e02ff */
[----:B--2---:R-:W-:Y:S04]  /*67f0*/  @P2 IMAD.WIDE R4, R0, 0x4, R4 ;  /* 0x0000000400042825 */ /* 0x004fe800078e0204 */
[----:B------:R-:W-:Y:S01]  /*6800*/  HFMA2 R0, -RZ, RZ, 0, 5.9604644775390625e-08 ;  /* 0x00000001ff007431 */ /* 0x000fe200000001ff */
[----:B-1---5:R1:W5:Y:S04]  /*6810*/  @P2 LDG.E R71, desc[UR6][R4.64] ;  /* 0x0000000604472981 */ /* 0x022368000c1e1900 */
[----:B------:R-:W-:Y:S01]  /*6820*/  @!P2 PRMT R156, R0, 0x7610, R156 ;  /* 0x00007610009ca816 */ /* 0x000fe2000000009c */
[----:B-1----:R-:W2:Y:S06]  /*6830*/  @!P2 LDC R71, c[0x0][0x880] ;  /* 0x00022000ff47ab82 */ /* 0x002eac0000000800 */
.L_x_110:
[----:B------:R-:W-:Y:S05]  /*6840*/  @!P4 BRA `(.L_x_111) ;  /* 0x000000000024c947 */ /* 0x000fea0003800000 */
[----:B------:R-:W-:Y:S01]  /*6850*/  ISETP.NE.U32.AND P2, PT, R134, RZ, PT ;  /* 0x000000ff8600720c */ /* 0x000fe20003f45070 */
[----:B------:R-:W1:Y:S03]  /*6860*/  LDCU.64 UR6, c[0x0][0x358] ;  /* 0x00006b00ff0677ac */ /* 0x000e660008000a00 */
[----:B------:R-:W-:Y:S11]  /*6870*/  ISETP.NE.AND.EX P2, PT, R135, RZ, PT, P2 ;  /* 0x000000ff8700720c */ /* 0x000ff60003f45320 */
[----:B------:R-:W-:Y:S02]  /*6880*/  @!UPT UIADD3 URZ, UPT, UPT, URZ, URZ, URZ ;  /* 0x000000fffffff290 */ /* 0x000fe4000fffe0ff */
[----:B------:R-:W3:Y:S01]  /*6890*/  @P2 LDC.64 R4, c[0x0][0x8a8] ;  /* 0x00022a00ff042b82 */ /* 0x000ee20000000a00 */
[----:B------:R-:W-:Y:S04]  /*68a0*/  @P2 IMAD R0, R136, UR46, RZ ;  /* 0x0000002e88002c24 */ /* 0x000fe8000f8e02ff */
[----:B---3--:R-:W-:Y:S05]  /*68b0*/  @P2 IMAD.WIDE R4, R0, 0x4, R4 ;  /* 0x0000000400042825 */ /* 0x008fea00078e0204 */
[----:B-1---5:R1:W5:Y:S02]  /*68c0*/  @P2 LDG.E R70, desc[UR6][R4.64] ;  /* 0x0000000604462981 */ /* 0x022364000c1e1900 */
[----:B-1----:R-:W3:Y:S02]  /*68d0*/  @!P2 LDC R70, c[0x0][0x8a0] ;  /* 0x00022800ff46ab82 */ /* 0x002ee40000000800 */
.L_x_111:
[----:B--2--5:R-:W-:Y:S01]  /*68e0*/  @P0 FSETP.NEU.AND P4, PT, R71, RZ, PT ;  /* 0x000000ff4700020b */ /* 0x024fe20003f8d000 */
[----:B------:R-:W-:Y:S01]  /*68f0*/  IMAD.U32 R3, RZ, RZ, UR4 ;  /* 0x00000004ff037e24 */ /* 0x000fe2000f8e00ff */
[----:B------:R-:W-:Y:S01]  /*6900*/  @P0 LOP3.LUT P2, RZ, R156, 0xff, RZ, 0xc0, !PT ;  /* 0x000000ff9cff0812 */ /* 0x000fe2000784c0ff */
[----:B------:R-:W-:Y:S01]  /*6910*/  BSSY B1, `(.L_x_112) ;  /* 0x000003e000017945 */ /* 0x000fe20003800000 */
[----:B------:R-:W-:Y:S01]  /*6920*/  @P0 SEL R4, RZ, 0xffffffff, P4 ;  /* 0xffffffffff040807 */ /* 0x000fe20002000000 */
[----:B------:R-:W-:Y:S01]  /*6930*/  IMAD.IADD R64, R69, 0x1, R2 ;  /* 0x0000000145407824 */ /* 0x000fe200078e0202 */
[----:B------:R-:W-:Y:S02]  /*6940*/  LEA R165, R68, UR44, 0x3 ;  /* 0x0000002c44a57c11 */ /* 0x000fe4000f8e18ff */
[----:B------:R-:W-:Y:S02]  /*6950*/  CS2R R130, SRZ ;  /* 0x0000000000827805 */ /* 0x000fe4000001ff00 */
[----:B------:R-:W-:Y:S02]  /*6960*/  @P1 SEL R4, R3, R4, !P2 ;  /* 0x0000000403041207 */ /* 0x000fe40005000000 */
[----:B------:R-:W-:Y:S02]  /*6970*/  CS2R R128, SRZ ;  /* 0x0000000000807805 */ /* 0x000fe4000001ff00 */
[----:B------:R-:W-:Y:S02]  /*6980*/  SHF.L.U32 R0, R153, 0x1f, RZ ;  /* 0x0000001f99007819 */ /* 0x000fe400000006ff */
[----:B------:R-:W-:Y:S02]  /*6990*/  CS2R R118, SRZ ;  /* 0x0000000000767805 */ /* 0x000fe4000001ff00 */
[----:B------:R-:W-:Y:S02]  /*69a0*/  @P0 LOP3.LUT R4, R4, 0x1, RZ, 0xc0, !PT ;  /* 0x0000000104040812 */ /* 0x000fe400078ec0ff */
[----:B------:R-:W-:Y:S02]  /*69b0*/  CS2R R116, SRZ ;  /* 0x0000000000747805 */ /* 0x000fe4000001ff00 */
[----:B------:R-:W-:Y:S02]  /*69c0*/  PLOP3.LUT P5, PT, PT, PT, PT, 0x8, 0x80 ;  /* 0x000000000080781c */ /* 0x000fe40003fae170 */
[----:B------:R-:W-:Y:S02]  /*69d0*/  CS2R R102, SRZ ;  /* 0x0000000000667805 */ /* 0x000fe4000001ff00 */
[----:B------:R-:W-:Y:S02]  /*69e0*/  ISETP.NE.U32.OR P1, PT, R4, 0x1, !P0 ;  /* 0x000000010400780c */ /* 0x000fe40004725470 */
[----:B------:R-:W-:Y:S02]  /*69f0*/  CS2R R100, SRZ ;  /* 0x0000000000647805 */ /* 0x000fe4000001ff00 */
[----:B------:R-:W-:Y:S02]  /*6a00*/  CS2R R86, SRZ ;  /* 0x0000000000567805 */ /* 0x000fe4000001ff00 */
[----:B------:R-:W-:Y:S07]  /*6a10*/  CS2R R84, SRZ ;  /* 0x0000000000547805 */ /* 0x000fee000001ff00 */
[----:B------:R-:W-:Y:S04]  /*6a20*/  @P1 SHF.L.U32 R5, R143, 0x1f, RZ ;  /* 0x0000001f8f051819 */ /* 0x000fe800000006ff */
[----:B------:R-:W1:Y:S01]  /*6a30*/  @P1 SYNCS.PHASECHK.TRANS64.TRYWAIT P0, [UR44+0x140], R5 ;  /* 0x00014005ff0015a7 */ /* 0x000e62000800112c */
[----:B------:R2:W4:Y:S01]  /*6a40*/  SYNCS.PHASECHK.TRANS64.TRYWAIT P4, [R165+URZ+0x170], R0 ;  /* 0x00017000a50075a7 */ /* 0x00052200080811ff */
[----:B-1----:R-:W-:Y:S01]  /*6a50*/  @P1 PLOP3.LUT P5, PT, P0, PT, PT, 0x8, 0x80 ;  /* 0x000000000080181c */ /* 0x002fe200007ae170 */
[----:B------:R-:W-:Y:S01]  /*6a60*/  @!UPT UIADD3 URZ, UPT, UPT, URZ, URZ, URZ ;  /* 0x000000fffffff290 */ /* 0x000fe2000fffe0ff */
[----:B--2-4-:R-:W-:Y:S11]  /*6a70*/  @!P1 BRA `(.L_x_113) ;  /* 0x00000000009c9947 */ /* 0x014ff60003800000 */
[----:B------:R-:W-:Y:S01]  /*6a80*/  ISETP.NE.U32.AND P0, PT, RZ, UR60, PT ;  /* 0x0000003cff007c0c */ /* 0x000fe2000bf05070 */
[----:B------:R-:W-:Y:S01]  /*6a90*/  BSSY B0, `(.L_x_114) ;  /* 0x0000016000007945 */ /* 0x000fe20003800000 */
[----:B------:R-:W-:Y:S02]  /*6aa0*/  FSETP.NEU.AND P2, PT, R71, RZ, PT ;  /* 0x000000ff4700720b */ /* 0x000fe40003f4d000 */
[----:B------:R-:W-:Y:S02]  /*6ab0*/  CS2R R86, SRZ ;  /* 0x0000000000567805 */ /* 0x000fe4000001ff00 */
[----:B------:R-:W-:Y:S02]  /*6ac0*/  ISETP.NE.AND.EX P0, PT, RZ, UR61, PT, P0 ;  /* 0x0000003dff007c0c */ /* 0x000fe4000bf05300 */
[----:B------:R-:W-:Y:S02]  /*6ad0*/  CS2R R84, SRZ ;  /* 0x0000000000547805 */ /* 0x000fe4000001ff00 */
[----:B------:R-:W-:Y:S02]  /*6ae0*/  LOP3.LUT P1, RZ, R156, 0xff, RZ, 0xc0, !PT ;  /* 0x000000ff9cff7812 */ /* 0x000fe4000782c0ff */
[----:B------:R-:W-:Y:S02]  /*6af0*/  CS2R R102, SRZ ;  /* 0x0000000000667805 */ /* 0x000fe4000001ff00 */
[----:B------:R-:W-:Y:S02]  /*6b00*/  SEL R2, RZ, 0xffffffff, P2 ;  /* 0xffffffffff027807 */ /* 0x000fe40001000000 */
[----:B------:R-:W-:Y:S02]  /*6b10*/  CS2R R100, SRZ ;  /* 0x0000000000647805 */ /* 0x000fe4000001ff00 */
[----:B------:R-:W-:Y:S02]  /*6b20*/  SEL R3, RZ, 0xffffffff, P0 ;  /* 0xffffffffff037807 */ /* 0x000fe40000000000 */
[----:B------:R-:W-:Y:S02]  /*6b30*/  CS2R R118, SRZ ;  /* 0x0000000000767805 */ /* 0x000fe4000001ff00 */
[----:B------:R-:W-:Y:S02]  /*6b40*/  CS2R R116, SRZ ;  /* 0x0000000000747805 */ /* 0x000fe4000001ff00 */
[----:B------:R-:W-:Y:S02]  /*6b50*/  CS2R R130, SRZ ;  /* 0x0000000000827805 */ /* 0x000fe4000001ff00 */
[----:B------:R-:W-:Y:S02]  /*6b60*/  @P3 SEL R2, R3, R2, !P1 ;  /* 0x0000000203023207 */ /* 0x000fe40004800000 */
[----:B------:R-:W-:Y:S02]  /*6b70*/  CS2R R128, SRZ ;  /* 0x0000000000807805 */ /* 0x000fe4000001ff00 */
[----:B------:R-:W-:Y:S04]  /*6b80*/  LOP3.LUT R2, R2, 0x1, RZ, 0xc0, !PT ;  /* 0x0000000102027812 */ /* 0x000fe800078ec0ff */
[----:B------:R-:W-:Y:S01]  /*6b90*/  ISETP.NE.U32.AND P0, PT, R2, 0x1, PT ;  /* 0x000000010200780c */ /* 0x000fe20003f05070 */
[----:B------:R-:W-:Y:S01]  /*6ba0*/  @!UPT UIADD3 URZ, UPT, UPT, URZ, URZ, URZ ;  /* 0x000000fffffff290 */ /* 0x000fe2000fffe0ff */
[----:B------:R-:W-:Y:S11]  /*6bb0*/  @!P5 BRA `(.L_x_115) ;  /* 0x00000000000cd947 */ /* 0x000ff60003800000 */
[----:B------:R-:W-:Y:S04]  /*6bc0*/  SHF.L.U32 R3, R143, 0x1f, RZ ;  /* 0x0000001f8f037819 */ /* 0x000fe800000006ff */
[----:B------:R-:W1:Y:S02]  /*6bd0*/  SYNCS.PHASECHK.TRANS64.TRYWAIT P1, [UR44+0x140], R3 ;  /* 0x00014003ff0075a7 */ /* 0x000e64000802112c */
[----:B-1----:R-:W-:Y:S05]  /*6be0*/  @!P1 BRA `(.L_x_116) ;  /* 0x0000002400089947 */ /* 0x002fea0003800000 */
.L_x_115:
[----:B------:R-:W-:Y:S05]  /*6bf0*/  BSYNC B0 ;  /* 0x0000000000007941 */ /* 0x000fea0003800000 */
.L_x_114:
[----:B------:R2:W4:Y:S01]  /*6c00*/  @P0 LDS.128 R84, [R155+UR44+0x200] ;  /* 0x0002002c9b540984 */ /* 0x0005220008000c00 */
[----:B------:R-:W5:Y:S01]  /*6c10*/  S2UR UR5, SR_CgaCtaId ;  /* 0x00000000000579c3 */ /* 0x000f620000008800 */
[----:B------:R-:W-:Y:S01]  /*6c20*/  UIADD3 UR4, UPT, UPT, UR44, 0x148, URZ ;  /* 0x000001482c047890 */ /* 0x000fe2000fffe0ff */
[----:B------:R-:W-:Y:S01]  /*6c30*/  LOP3.LUT R143, R143, 0x1, RZ, 0x3c, !PT ;  /* 0x000000018f8f7812 */ /* 0x000fe200078e3cff */
[----:B------:R2:W1:Y:S04]  /*6c40*/  @P0 LDS.128 R100, [R154+0x10] ;  /* 0x000010009a640984 */ /* 0x0004680000000c00 */
[----:B------:R2:W1:Y:S04]  /*6c50*/  @P0 LDS.128 R116, [R163+0x20] ;  /* 0x00002000a3740984 */ /* 0x0004680000000c00 */
[----:B------:R2:W1:Y:S01]  /*6c60*/  @P0 LDS.128 R128, [R162+0x30] ;  /* 0x00003000a2800984 */ /* 0x0004620000000c00 */
[----:B------:R-:W-:Y:S01]  /*6c70*/  @!PT LDS RZ, [RZ] ;  /* 0x00000000fffff984 */ /* 0x000fe20000000800 */
[----:B------:R-:W-:Y:S01]  /*6c80*/  @!PT LDS RZ, [RZ] ;  /* 0x00000000fffff984 */ /* 0x000fe20000000800 */
[----:B------:R-:W-:Y:S01]  /*6c90*/  @!PT LDS RZ, [RZ] ;  /* 0x00000000fffff984 */ /* 0x000fe20000000800 */
[----:B------:R-:W-:Y:S01]  /*6ca0*/  @!PT LDS RZ, [RZ] ;  /* 0x00000000fffff984 */ /* 0x000fe20000000800 */
[----:B------:R3:W-:Y:S06]  /*6cb0*/  MEMBAR.ALL.CTA ;  /* 0x0000000000007992 */ /* 0x0007ec0000008000 */
[----:B---3--:R-:W3:Y:S01]  /*6cc0*/  FENCE.VIEW.ASYNC.S ;  /* 0x00000000000073c6 */ /* 0x008ee20000000000 */
[----:B-----5:R-:W-:Y:S09]  /*6cd0*/  UPRMT UR4, UR5, 0x654, UR4 ;  /* 0x0000065405047896 */ /* 0x020ff20008000004 */
[----:B---3--:R-:W-:Y:S03]  /*6ce0*/  SYNCS.ARRIVE.TRANS64.RED.A1T0 RZ, [UR4], RZ ;  /* 0x000000ffffff79a7 */ /* 0x008fe60008100404 */
.L_x_113:
[----:B------:R-:W-:Y:S05]  /*6cf0*/  BSYNC B1 ;  /* 0x0000000000017941 */ /* 0x000fea0003800000 */
.L_x_112:
[----:B-1----:R-:W-:Y:S04]  /*6d00*/  SHF.R.U32.HI R2, RZ, 0x15, R64 ;  /* 0x00000015ff027819 */ /* 0x002fe80000011640 */
[----:B------:R-:W-:Y:S01]  /*6d10*/  LOP3.LUT P0, RZ, R2, 0x3, R157, 0x48, !PT ;  /* 0x0000000302ff7812 */ /* 0x000fe2000780489d */
[----:B------:R-:W-:Y:S01]  /*6d20*/  @!UPT UIADD3 URZ, UPT, UPT, URZ, URZ, URZ ;  /* 0x000000fffffff290 */ /* 0x000fe2000fffe0ff */
[----:B------:R-:W-:Y:S11]  /*6d30*/  @P4 BRA `(.L_x_117) ;  /* 0x0000000000084947 */ /* 0x000ff60003800000 */
[----:B------:R-:W1:Y:S02]  /*6d40*/  SYNCS.PHASECHK.TRANS64.TRYWAIT P1, [R165+URZ+0x170], R0 ;  /* 0x00017000a50075a7 */ /* 0x000e6400080211ff */
[----:B-1----:R-:W-:Y:S05]  /*6d50*/  @!P1 BRA `(.L_x_118) ;  /* 0x0000002000c49947 */ /* 0x002fea0003800000 */
.L_x_117:
[----:B------:R-:W-:Y:S05]  /*6d60*/  @!P0 BRA `(.L_x_119) ;  /* 0x0000000000408947 */ /* 0x000fea0003800000 */
[----:B------:R-:W1:Y:S01]  /*6d70*/  LDCU.64 UR8, c[0x4][0x70] ;  /* 0x01000e00ff0877ac */ /* 0x000e620008000a00 */
[----:B------:R-:W-:Y:S01]  /*6d80*/  MOV R3, 0x0 ;  /* 0x0000000000037802 */ /* 0x000fe20000000f00 */
[----:B------:R-:W-:Y:S02]  /*6d90*/  HFMA2 R12, -RZ, RZ, 0, 5.9604644775390625e-08 ;  /* 0x00000001ff0c7431 */ /* 0x000fe400000001ff */
[----:B------:R-:W-:Y:S02]  /*6da0*/  IMAD.MOV.U32 R8, RZ, RZ, 0x192 ;  /* 0x00000192ff087424 */ /* 0x000fe400078e00ff */
[----:B------:R-:W-:Y:S01]  /*6db0*/  IMAD.MOV.U32 R13, RZ, RZ, RZ ;  /* 0x000000ffff0d7224 */ /* 0x000fe200078e00ff */
[----:B------:R-:W5:Y:S01]  /*6dc0*/  LDCU.64 UR6, c[0x4][0x78] ;  /* 0x01000f00ff0677ac */ /* 0x000f620008000a00 */
[----:B------:R-:W2:Y:S01]  /*6dd0*/  LDC.64 R2, c[0x4][R3] ;  /* 0x0100000003027b82 */ /* 0x000ea20000000a00 */
[----:B------:R-:W3:Y:S01]  /*6de0*/  LDCU.64 UR4, c[0x4][0x10] ;  /* 0x01000200ff0477ac */ /* 0x000ee20008000a00 */
[----:B-1----:R-:W-:Y:S01]  /*6df0*/  MOV R5, UR9 ;  /* 0x0000000900057c02 */ /* 0x002fe20008000f00 */
[----:B------:R-:W-:Y:S01]  /*6e00*/  IMAD.U32 R4, RZ, RZ, UR8 ;  /* 0x00000008ff047e24 */ /* 0x000fe2000f8e00ff */
[----:B-----5:R-:W-:Y:S01]  /*6e10*/  MOV R7, UR7 ;  /* 0x0000000700077c02 */ /* 0x020fe20008000f00 */
[----:B------:R-:W-:Y:S01]  /*6e20*/  IMAD.U32 R6, RZ, RZ, UR6 ;  /* 0x00000006ff067e24 */ /* 0x000fe2000f8e00ff */
[----:B---3--:R-:W-:Y:S01]  /*6e30*/  MOV R11, UR5 ;  /* 0x00000005000b7c02 */ /* 0x008fe20008000f00 */
[----:B------:R-:W-:Y:S02]  /*6e40*/  IMAD.U32 R10, RZ, RZ, UR4 ;  /* 0x00000004ff0a7e24 */ /* 0x000fe4000f8e00ff */
[----:B------:R-:W-:Y:S07]  /*6e50*/  LEPC R20, `(.L_x_119) ;  /* 0x000000001014794e */ /* 0x000fee0000000000 */
[----:B--2-4-:R-:W-:Y:S05]  /*6e60*/  CALL.ABS.NOINC R2 ;  /* 0x0000000002007343 */ /* 0x014fea0003c00000 */
.L_x_119:
[----:B------:R-:W-:Y:S01]  /*6e70*/  LOP3.LUT P0, RZ, R142, 0x60, RZ, 0xc0, !PT ;  /* 0x000000608eff7812 */ /* 0x000fe2000780c0ff */
[----:B------:R-:W-:Y:S05]  /*6e80*/  WARPSYNC.ALL ;  /* 0x0000000000007948 */ /* 0x000fea0003800000 */
[----:B------:R-:W-:Y:S01]  /*6e90*/  R2UR UR4, R64 ;  /* 0x00000000400472ca */ /* 0x000fe200000e0000 */
[----:B------:R-:W-:Y:S01]  /*6ea0*/  BSSY.RECONVERGENT B0, `(.L_x_120) ;  /* 0x000012e000007945 */ /* 0x000fe20003800200 */
[-C--:B----4-:R-:W-:Y:S02]  /*6eb0*/  F2FP.F16.E4M3.UNPACK_B R73, R84.reuse ;  /* 0x00000054ff49723e */ /* 0x090fe400020006ff */
[----:B------:R-:W-:Y:S02]  /*6ec0*/  F2FP.F16.E4M3.UNPACK_B R84, R84.H1 ;  /* 0x00000054ff54723e */ /* 0x000fe400030006ff */
[-C--:B------:R-:W-:Y:S01]  /*6ed0*/  F2FP.F16.E4M3.UNPACK_B R77, R85.reuse ;  /* 0x00000055ff4d723e */ /* 0x080fe200020006ff */
[--C-:B------:R-:W-:Y:S01]  /*6ee0*/  HADD2.F32 R72, -RZ, R73.reuse.H0_H0 ;  /* 0x20000049ff487230 */ /* 0x100fe20000004100 */
[----:B------:R-:W-:Y:S01]  /*6ef0*/  F2FP.F16.E4M3.UNPACK_B R79, R85.H1 ;  /* 0x00000055ff4f723e */ /* 0x000fe200030006ff */
[----:B------:R-:W-:Y:S01]  /*6f00*/  HADD2.F32 R74, -RZ, R73.H1_H1 ;  /* 0x30000049ff4a7230 */ /* 0x000fe20000004100 */
[-C--:B------:R-:W-:Y:S01]  /*6f10*/  F2FP.F16.E4M3.UNPACK_B R81, R86.reuse ;  /* 0x00000056ff51723e */ /* 0x080fe200020006ff */
[--C-:B------:R-:W-:Y:S01]  /*6f20*/  HADD2.F32 R73, -RZ, R84.reuse.H0_H0 ;  /* 0x20000054ff497230 */ /* 0x100fe20000004100 */
[----:B------:R-:W-:Y:S01]  /*6f30*/  F2FP.F16.E4M3.UNPACK_B R83, R86.H1 ;  /* 0x00000056ff53723e */ /* 0x000fe200030006ff */
[----:B------:R-:W1:Y:S01]  /*6f40*/  LDTM.x64 R4, tmem[UR4] ;  /* 0x00000004000479ee */ /* 0x000e620008340000 */
[----:B------:R-:W-:Y:S01]  /*6f50*/  NOP ;  /* 0x0000000000007918 */ /* 0x000fe20000000000 */
[----:B------:R-:W-:Y:S01]  /*6f60*/  IADD3 R165, PT, PT, R165, 0x180, RZ ;  /* 0x00000180a5a57810 */ /* 0x000fe20007ffe0ff */
[----:B------:R-:W-:Y:S01]  /*6f70*/  HADD2.F32 R76, -RZ, R84.H1_H1 ;  /* 0x30000054ff4c7230 */ /* 0x000fe20000004100 */
[-C--:B------:R-:W-:Y:S01]  /*6f80*/  F2FP.F16.E4M3.UNPACK_B R89, R100.reuse ;  /* 0x00000064ff59723e */ /* 0x080fe200020006ff */
[--C-:B------:R-:W-:Y:S01]  /*6f90*/  HADD2.F32 R75, -RZ, R77.reuse.H0_H0 ;  /* 0x2000004dff4b7230 */ /* 0x100fe20000004100 */
[----:B------:R-:W-:Y:S01]  /*6fa0*/  LOP3.LUT R165, R165, 0xfefffff8, RZ, 0xc0, !PT ;  /* 0xfefffff8a5a57812 */ /* 0x000fe200078ec0ff */
[----:B------:R-:W-:Y:S01]  /*6fb0*/  HADD2.F32 R78, -RZ, R77.H1_H1 ;  /* 0x3000004dff4e7230 */ /* 0x000fe20000004100 */
[----:B------:R-:W-:Y:S01]  /*6fc0*/  F2FP.F16.E4M3.UNPACK_B R100, R100.H1 ;  /* 0x00000064ff64723e */ /* 0x000fe200030006ff */
[----:B------:R-:W-:Y:S01]  /*6fd0*/  HADD2.F32 R82, -RZ, R81.H1_H1 ;  /* 0x30000051ff527230 */ /* 0x000fe20000004100 */
[----:B-1----:R1:W-:Y:S01]  /*6fe0*/  SYNCS.ARRIVE.TRANS64.RED.A1T0 RZ, [R165+URZ], RZ ;  /* 0x000000ffa5ff79a7 */ /* 0x0023e200081004ff */
[----:B------:R-:W-:Y:S01]  /*6ff0*/  HADD2.F32 R90, -RZ, R89.H1_H1 ;  /* 0x30000059ff5a7230 */ /* 0x000fe20000004100 */
[-C--:B------:R-:W-:Y:S01]  /*7000*/  F2FP.F16.E4M3.UNPACK_B R85, R87.reuse ;  /* 0x00000057ff55723e */ /* 0x080fe200020006ff */
[--C-:B------:R-:W-:Y:S01]  /*7010*/  HADD2.F32 R77, -RZ, R79.reuse.H0_H0 ;  /* 0x2000004fff4d7230 */ /* 0x100fe20000004100 */
[----:B------:R-:W-:Y:S01]  /*7020*/  F2FP.F16.E4M3.UNPACK_B R87, R87.H1 ;  /* 0x00000057ff57723e */ /* 0x000fe200030006ff */
[----:B------:R-:W-:Y:S01]  /*7030*/  HADD2.F32 R80, -RZ, R79.H1_H1 ;  /* 0x3000004fff507230 */ /* 0x000fe20000004100 */
[-C--:B------:R-:W-:Y:S01]  /*7040*/  F2FP.F16.E4M3.UNPACK_B R93, R101.reuse ;  /* 0x00000065ff5d723e */ /* 0x080fe200020006ff */
[----:B------:R-:W-:Y:S01]  /*7050*/  HADD2.F32 R79, -RZ, R81.H0_H0 ;  /* 0x20000051ff4f7230 */ /* 0x000fe20000004100 */
[----:B------:R-:W-:Y:S01]  /*7060*/  F2FP.F16.E4M3.UNPACK_B R95, R101.H1 ;  /* 0x00000065ff5f723e */ /* 0x000fe200030006ff */
[----:B------:R-:W-:Y:S01]  /*7070*/  HADD2.F32 R88, -RZ, R87.H1_H1 ;  /* 0x30000057ff587230 */ /* 0x000fe20000004100 */
[-C--:B------:R-:W-:Y:S01]  /*7080*/  F2FP.F16.E4M3.UNPACK_B R97, R102.reuse ;  /* 0x00000066ff61723e */ /* 0x080fe200020006ff */
[--C-:B------:R-:W-:Y:S01]  /*7090*/  HADD2.F32 R91, -RZ, R93.reuse.H0_H0 ;  /* 0x2000005dff5b7230 */ /* 0x100fe20000004100 */
[----:B------:R-:W-:Y:S01]  /*70a0*/  F2FP.F16.E4M3.UNPACK_B R99, R102.H1 ;  /* 0x00000066ff63723e */ /* 0x000fe200030006ff */
[----:B------:R-:W-:Y:S02]  /*70b0*/  HADD2.F32 R94, -RZ, R93.H1_H1 ;  /* 0x3000005dff5e7230 */ /* 0x000fe40000004100 */
[C---:B---3--:R-:W-:Y:S01]  /*70c0*/  FMUL R4, R70.reuse, R4 ;  /* 0x0000000446047220 */ /* 0x048fe20000400000 */
[C---:B------:R-:W-:Y:S01]  /*70d0*/  FMUL R5, R70.reuse, R5 ;  /* 0x0000000546057220 */ /* 0x040fe20000400000 */
[C---:B------:R-:W-:Y:S01]  /*70e0*/  FMUL R8, R70.reuse, R8 ;  /* 0x0000000846087220 */ /* 0x040fe20000400000 */
[C---:B------:R-:W-:Y:S01]  /*70f0*/  FMUL R9, R70.reuse, R9 ;  /* 0x0000000946097220 */ /* 0x040fe20000400000 */
[C---:B------:R-:W-:Y:S01]  /*7100*/  FFMA R4, R71.reuse, R72, R4 ;  /* 0x0000004847047223 */ /* 0x040fe20000000004 */
[C---:B------:R-:W-:Y:S01]  /*7110*/  FFMA R5, R71.reuse, R74, R5 ;  /* 0x0000004a47057223 */ /* 0x040fe20000000005 */
[C---:B------:R-:W-:Y:S01]  /*7120*/  FMUL R12, R70.reuse, R12 ;  /* 0x0000000c460c7220 */ /* 0x040fe20000400000 */
[C---:B------:R-:W-:Y:S01]  /*7130*/  FMUL R13, R70.reuse, R13 ;  /* 0x0000000d460d7220 */ /* 0x040fe20000400000 */
[C---:B------:R-:W-:Y:S01]  /*7140*/  FMUL R0, R70.reuse, R16 ;  /* 0x0000001046007220 */ /* 0x040fe20000400000 */
[C---:B------:R-:W-:Y:S01]  /*7150*/  FMUL R2, R70.reuse, R17 ;  /* 0x0000001146027220 */ /* 0x040fe20000400000 */
[C---:B------:R-:W-:Y:S01]  /*7160*/  FMUL R16, R70.reuse, R20 ;  /* 0x0000001446107220 */ /* 0x040fe20000400000 */
[C---:B------:R-:W-:Y:S01]  /*7170*/  FMUL R17, R70.reuse, R21 ;  /* 0x0000001546117220 */ /* 0x040fe20000400000 */
[C---:B------:R-:W-:Y:S01]  /*7180*/  FMUL R20, R70.reuse, R24 ;  /* 0x0000001846147220 */ /* 0x040fe20000400000 */
[C---:B------:R-:W-:Y:S01]  /*7190*/  FMUL R21, R70.reuse, R25 ;  /* 0x0000001946157220 */ /* 0x040fe20000400000 */
[----:B------:R-:W-:Y:S02]  /*71a0*/  HADD2.F32 R98, -RZ, R97.H1_H1 ;  /* 0x30000061ff627230 */ /* 0x000fe40000004100 */
        /* <DEDUP_REMOVED lines=13> */
[----:B------:R-:W-:Y:S01]  /*7280*/  F2FP.F16.E4M3.UNPACK_B R101, R103 ;  /* 0x00000067ff65723e */ /* 0x000fe200020006ff */
[C---:B------:R-:W-:Y:S01]  /*7290*/  FMUL R49, R70.reuse, R53 ;  /* 0x0000003546317220 */ /* 0x040fe20000400000 */
[C---:B------:R-:W-:Y:S01]  /*72a0*/  FMUL R52, R70.reuse, R56 ;  /* 0x0000003846347220 */ /* 0x040fe20000400000 */
[----:B------:R-:W-:Y:S01]  /*72b0*/  F2FP.F16.E4M3.UNPACK_B R103, R103.H1 ;  /* 0x00000067ff67723e */ /* 0x000fe200030006ff */
[C---:B------:R-:W-:Y:S01]  /*72c0*/  FMUL R53, R70.reuse, R57 ;  /* 0x0000003946357220 */ /* 0x040fe20000400000 */
[----:B------:R-:W-:Y:S02]  /*72d0*/  HADD2.F32 R102, -RZ, R101.H1_H1 ;  /* 0x30000065ff667230 */ /* 0x000fe40000004100 */
[C---:B------:R-:W-:Y:S01]  /*72e0*/  FMUL R56, R70.reuse, R60 ;  /* 0x0000003c46387220 */ /* 0x040fe20000400000 */
[----:B------:R-:W-:Y:S01]  /*72f0*/  F2FP.F16.E4M3.UNPACK_B R105, R116 ;  /* 0x00000074ff69723e */ /* 0x000fe200020006ff */
[C---:B------:R-:W-:Y:S01]  /*7300*/  FMUL R60, R70.reuse, R64 ;  /* 0x00000040463c7220 */ /* 0x040fe20000400000 */
[C---:B------:R-:W-:Y:S01]  /*7310*/  FMUL R57, R70.reuse, R61 ;  /* 0x0000003d46397220 */ /* 0x040fe20000400000 */
[----:B------:R-:W-:Y:S01]  /*7320*/  F2FP.F16.E4M3.UNPACK_B R107, R116.H1 ;  /* 0x00000074ff6b723e */ /* 0x000fe200030006ff */
[----:B------:R-:W-:Y:S02]  /*7330*/  HADD2.F32 R81, -RZ, R83.H0_H0 ;  /* 0x20000053ff517230 */ /* 0x000fe40000004100 */
[C---:B------:R-:W-:Y:S01]  /*7340*/  FMUL R61, R70.reuse, R65 ;  /* 0x00000041463d7220 */ /* 0x040fe20000400000 */
[----:B------:R-:W-:Y:S02]  /*7350*/  HADD2.F32 R106, -RZ, R105.H1_H1 ;  /* 0x30000069ff6a7230 */ /* 0x000fe40000004100 */
[C---:B------:R-:W-:Y:S01]  /*7360*/  FMUL R67, R70.reuse, R67 ;  /* 0x0000004346437220 */ /* 0x040fe20000400000 */
[----:B------:R-:W-:Y:S01]  /*7370*/  F2FP.F16.E4M3.UNPACK_B R109, R117 ;  /* 0x00000075ff6d723e */ /* 0x000fe200020006ff */
[C---:B------:R-:W-:Y:S01]  /*7380*/  FMUL R6, R70.reuse, R6 ;  /* 0x0000000646067220 */ /* 0x040fe20000400000 */
[C---:B------:R-:W-:Y:S01]  /*7390*/  FMUL R7, R70.reuse, R7 ;  /* 0x0000000746077220 */ /* 0x040fe20000400000 */
[----:B------:R-:W-:Y:S01]  /*73a0*/  F2FP.F16.E4M3.UNPACK_B R111, R117.H1 ;  /* 0x00000075ff6f723e */ /* 0x000fe200030006ff */
[----:B------:R-:W-:Y:S02]  /*73b0*/  HADD2.F32 R84, -RZ, R83.H1_H1 ;  /* 0x30000053ff547230 */ /* 0x000fe40000004100 */
[C---:B------:R-:W-:Y:S01]  /*73c0*/  FFMA R6, R71.reuse, R73, R6 ;  /* 0x0000004947067223 */ /* 0x040fe20000000006 */
[C---:B------:R-:W-:Y:S01]  /*73d0*/  FFMA R7, R71.reuse, R76, R7 ;  /* 0x0000004c47077223 */ /* 0x040fe20000000007 */
[----:B------:R-:W-:Y:S01]  /*73e0*/  F2FP.F16.E4M3.UNPACK_B R113, R118 ;  /* 0x00000076ff71723e */ /* 0x000fe200020006ff */
[--C-:B------:R-:W-:Y:S02]  /*73f0*/  HADD2.F32 R83, -RZ, R85.reuse.H0_H0 ;  /* 0x20000055ff537230 */ /* 0x100fe40000004100 */
[C---:B------:R-:W-:Y:S01]  /*7400*/  FFMA R8, R71.reuse, R75, R8 ;  /* 0x0000004b47087223 */ /* 0x040fe20000000008 */
[----:B------:R-:W-:Y:S01]  /*7410*/  FFMA R9, R71, R78, R9 ;  /* 0x0000004e47097223 */ /* 0x000fe20000000009 */
[----:B------:R-:W-:Y:S01]  /*7420*/  F2FP.F16.E4M3.UNPACK_B R115, R118.H1 ;  /* 0x00000076ff73723e */ /* 0x000fe200030006ff */
[----:B------:R-:W-:Y:S01]  /*7430*/  HADD2.F32 R85, -RZ, R85.H1_H1 ;  /* 0x30000055ff557230 */ /* 0x000fe20000004100 */
[----:B------:R-:W-:Y:S01]  /*7440*/  F2FP.SATFINITE.E4M3.F32.PACK_AB_MERGE_C R144, R7, R6, RZ ;  /* 0x000000060790723e */ /* 0x000fe200048070ff */
[----:B------:R-:W-:Y:S02]  /*7450*/  HADD2.F32 R110, -RZ, R109.H1_H1 ;  /* 0x3000006dff6e7230 */ /* 0x000fe40000004100 */
[C---:B------:R-:W-:Y:S01]  /*7460*/  FMUL R10, R70.reuse, R10 ;  /* 0x0000000a460a7220 */ /* 0x040fe20000400000 */
[----:B------:R-:W-:Y:S01]  /*7470*/  HADD2.F32 R114, -RZ, R113.H1_H1 ;  /* 0x30000071ff727230 */ /* 0x000fe20000004100 */
[----:B------:R-:W-:Y:S01]  /*7480*/  F2FP.SATFINITE.E4M3.F32.PACK_AB_MERGE_C R144, R5, R4, R144 ;  /* 0x000000040590723e */ /* 0x000fe20004807090 */
[C---:B------:R-:W-:Y:S01]  /*7490*/  FMUL R11, R70.reuse, R11 ;  /* 0x0000000b460b7220 */ /* 0x040fe20000400000 */
[C---:B------:R-:W-:Y:S01]  /*74a0*/  FFMA R10, R71.reuse, R77, R10 ;  /* 0x0000004d470a7223 */ /* 0x040fe2000000000a */
[C---:B------:R-:W-:Y:S01]  /*74b0*/  FMUL R14, R70.reuse, R14 ;  /* 0x0000000e460e7220 */ /* 0x040fe20000400000 */
[C---:B------:R-:W-:Y:S01]  /*74c0*/  FMUL R15, R70.reuse, R15 ;  /* 0x0000000f460f7220 */ /* 0x040fe20000400000 */
[C---:B------:R-:W-:Y:S01]  /*74d0*/  FFMA R11, R71.reuse, R80, R11 ;  /* 0x00000050470b7223 */ /* 0x040fe2000000000b */
[----:B------:R-:W-:Y:S01]  /*74e0*/  F2FP.F16.E4M3.UNPACK_B R117, R119 ;  /* 0x00000077ff75723e */ /* 0x000fe200020006ff */
[----:B------:R-:W-:Y:S02]  /*74f0*/  HADD2.F32 R86, -RZ, R87.H0_H0 ;  /* 0x20000057ff567230 */ /* 0x000fe40000004100 */
[C---:B------:R-:W-:Y:S01]  /*7500*/  FFMA R12, R71.reuse, R79, R12 ;  /* 0x0000004f470c7223 */ /* 0x040fe2000000000c */
[----:B------:R-:W-:Y:S01]  /*7510*/  FFMA R13, R71, R82, R13 ;  /* 0x00000052470d7223 */ /* 0x000fe2000000000d */
[----:B------:R-:W-:Y:S01]  /*7520*/  F2FP.F16.E4M3.UNPACK_B R119, R119.H1 ;  /* 0x00000077ff77723e */ /* 0x000fe200030006ff */
[----:B------:R-:W-:Y:S01]  /*7530*/  HADD2.F32 R87, -RZ, R89.H0_H0 ;  /* 0x20000059ff577230 */ /* 0x000fe20000004100 */
[----:B------:R-:W-:Y:S01]  /*7540*/  F2FP.SATFINITE.E4M3.F32.PACK_AB_MERGE_C R145, R11, R10, RZ ;  /* 0x0000000a0b91723e */ /* 0x000fe200048070ff */
[--C-:B------:R-:W-:Y:S02]  /*7550*/  HADD2.F32 R89, -RZ, R100.reuse.H0_H0 ;  /* 0x20000064ff597230 */ /* 0x100fe40000004100 */
[C---:B------:R-:W-:Y:S01]  /*7560*/  FFMA R14, R71.reuse, R81, R14 ;  /* 0x00000051470e7223 */ /* 0x040fe2000000000e */
[----:B------:R-:W-:Y:S01]  /*7570*/  FFMA R15, R71, R84, R15 ;  /* 0x00000054470f7223 */ /* 0x000fe2000000000f */
[----:B------:R-:W-:Y:S01]  /*7580*/  F2FP.SATFINITE.E4M3.F32.PACK_AB_MERGE_C R145, R9, R8, R145 ;  /* 0x000000080991723e */ /* 0x000fe20004807091 */
[C---:B------:R-:W-:Y:S01]  /*7590*/  FFMA R0, R71.reuse, R83, R0 ;  /* 0x0000005347007223 */ /* 0x040fe20000000000 */
[----:B------:R-:W-:Y:S01]  /*75a0*/  FFMA R2, R71, R85, R2 ;  /* 0x0000005547027223 */ /* 0x000fe20000000002 */
[----:B------:R-:W-:Y:S01]  /*75b0*/  HADD2.F32 R92, -RZ, R100.H1_H1 ;  /* 0x30000064ff5c7230 */ /* 0x000fe20000004100 */
[----:B------:R-:W-:Y:S01]  /*75c0*/  F2FP.SATFINITE.E4M3.F32.PACK_AB_MERGE_C R146, R15, R14, RZ ;  /* 0x0000000e0f92723e */ /* 0x000fe200048070ff */
[----:B------:R-:W-:Y:S02]  /*75d0*/  HADD2.F32 R118, -RZ, R117.H1_H1 ;  /* 0x30000075ff767230 */ /* 0x000fe40000004100 */
[C---:B------:R-:W-:Y:S01]  /*75e0*/  FMUL R3, R70.reuse, R18 ;  /* 0x0000001246037220 */ /* 0x040fe20000400000 */
[C---:B------:R-:W-:Y:S01]  /*75f0*/  FMUL R18, R70.reuse, R22 ;  /* 0x0000001646127220 */ /* 0x040fe20000400000 */
[----:B------:R-:W-:Y:S01]  /*7600*/  F2FP.SATFINITE.E4M3.F32.PACK_AB_MERGE_C R146, R13, R12, R146 ;  /* 0x0000000c0d92723e */ /* 0x000fe20004807092 */
[C---:B------:R-:W-:Y:S01]  /*7610*/  FMUL R19, R70.reuse, R19 ;  /* 0x0000001346137220 */ /* 0x040fe20000400000 */
[C---:B------:R-:W-:Y:S01]  /*7620*/  FFMA R3, R71.reuse, R86, R3 ;  /* 0x0000005647037223 */ /* 0x040fe20000000003 */
[--C-:B------:R-:W-:Y:S02]  /*7630*/  HADD2.F32 R93, -RZ, R95.reuse.H0_H0 ;  /* 0x2000005fff5d7230 */ /* 0x100fe40000004100 */
[----:B------:R-:W-:Y:S01]  /*7640*/  FMUL R23, R70, R23 ;  /* 0x0000001746177220 */ /* 0x000fe20000400000 */
[C---:B------:R-:W-:Y:S01]  /*7650*/  FFMA R19, R71.reuse, R88, R19 ;  /* 0x0000005847137223 */ /* 0x040fe20000000013 */
[----:B------:R-:W-:Y:S01]  /*7660*/  F2FP.F16.E4M3.UNPACK_B R121, R128 ;  /* 0x00000080ff79723e */ /* 0x000fe200020006ff */
[----:B------:R-:W-:Y:S02]  /*7670*/  HADD2.F32 R96, -RZ, R95.H1_H1 ;  /* 0x3000005fff607230 */ /* 0x000fe40000004100 */
[C---:B------:R-:W-:Y:S01]  /*7680*/  FFMA R16, R71.reuse, R87, R16 ;  /* 0x0000005747107223 */ /* 0x040fe20000000010 */
[C---:B------:R-:W-:Y:S01]  /*7690*/  FFMA R17, R71.reuse, R90, R17 ;  /* 0x0000005a47117223 */ /* 0x040fe20000000011 */
[----:B------:R-:W-:Y:S01]  /*76a0*/  F2FP.F16.E4M3.UNPACK_B R123, R128.H1 ;  /* 0x00000080ff7b723e */ /* 0x000fe200030006ff */
[----:B------:R-:W-:Y:S02]  /*76b0*/  HADD2.F32 R95, -RZ, R97.H0_H0 ;  /* 0x20000061ff5f7230 */ /* 0x000fe40000004100 */
[----:B------:R-:W-:Y:S01]  /*76c0*/  FFMA R18, R71, R89, R18 ;  /* 0x0000005947127223 */ /* 0x000fe20000000012 */
[----:B------:R-:W-:Y:S01]  /*76d0*/  F2FP.SATFINITE.E4M3.F32.PACK_AB_MERGE_C R147, R19, R3, RZ ;  /* 0x000000031393723e */ /* 0x000fe200048070ff */
[C---:B------:R-:W-:Y:S01]  /*76e0*/  FFMA R23, R71.reuse, R92, R23 ;  /* 0x0000005c47177223 */ /* 0x040fe20000000017 */
[--C-:B------:R-:W-:Y:S02]  /*76f0*/  HADD2.F32 R97, -RZ, R99.reuse.H0_H0 ;  /* 0x20000063ff617230 */ /* 0x100fe40000004100 */
[C---:B------:R-:W-:Y:S01]  /*7700*/  FFMA R20, R71.reuse, R91, R20 ;  /* 0x0000005b47147223 */ /* 0x040fe20000000014 */
[----:B------:R-:W-:Y:S01]  /*7710*/  F2FP.SATFINITE.E4M3.F32.PACK_AB_MERGE_C R147, R2, R0, R147 ;  /* 0x000000000293723e */ /* 0x000fe20004807093 */
[----:B------:R-:W-:Y:S01]  /*7720*/  FFMA R21, R71, R94, R21 ;  /* 0x0000005e47157223 */ /* 0x000fe20000000015 */
[----:B------:R-:W-:Y:S01]  /*7730*/  HADD2.F32 R100, -RZ, R99.H1_H1 ;  /* 0x30000063ff647230 */ /* 0x000fe20000004100 */
[----:B------:R-:W-:Y:S01]  /*7740*/  F2FP.SATFINITE.E4M3.F32.PACK_AB_MERGE_C R148, R23, R18, RZ ;  /* 0x000000121794723e */ /* 0x000fe200048070ff */
[----:B------:R-:W-:Y:S01]  /*7750*/  HADD2.F32 R99, -RZ, R101.H0_H0 ;  /* 0x20000065ff637230 */ /* 0x000fe20000004100 */
[----:B------:R1:W-:Y:S01]  /*7760*/  STS.128 [R155+UR44+0x2200], R144 ;  /* 0x002200909b007988 */ /* 0x0003e20008000c2c */
[----:B------:R-:W-:Y:S01]  /*7770*/  HADD2.F32 R122, -RZ, R121.H1_H1 ;  /* 0x30000079ff7a7230 */ /* 0x000fe20000004100 */
[----:B------:R-:W-:Y:S01]  /*7780*/  F2FP.SATFINITE.E4M3.F32.PACK_AB_MERGE_C R148, R17, R16, R148 ;  /* 0x000000101194723e */ /* 0x000fe20004807094 */
[C---:B------:R-:W-:Y:S01]  /*7790*/  FMUL R22, R70.reuse, R26 ;  /* 0x0000001a46167220 */ /* 0x040fe20000400000 */
[C---:B------:R-:W-:Y:S01]  /*77a0*/  FMUL R27, R70.reuse, R27 ;  /* 0x0000001b461b7220 */ /* 0x040fe20000400000 */
[C---:B------:R-:W-:Y:S01]  /*77b0*/  FMUL R26, R70.reuse, R30 ;  /* 0x0000001e461a7220 */ /* 0x040fe20000400000 */
[C---:B------:R-:W-:Y:S01]  /*77c0*/  FMUL R31, R70.reuse, R31 ;  /* 0x0000001f461f7220 */ /* 0x040fe20000400000 */
        /* <DEDUP_REMOVED lines=9> */
[C---:B------:R-:W-:Y:S01]  /*7860*/  FFMA R26, R71.reuse, R97, R26 ;  /* 0x00000061471a7223 */ /* 0x040fe2000000001a */
[----:B------:R-:W-:Y:S02]  /*7870*/  HADD2.F32 R103, -RZ, R105.H0_H0 ;  /* 0x20000069ff677230 */ /* 0x000fe40000004100 */
[----:B------:R-:W-:Y:S01]  /*7880*/  FFMA R31, R71, R100, R31 ;  /* 0x00000064471f7223 */ /* 0x000fe2000000001f */
[----:B------:R-:W-:Y:S01]  /*7890*/  F2FP.SATFINITE.E4M3.F32.PACK_AB_MERGE_C R149, R21, R20, R149 ;  /* 0x000000141595723e */ /* 0x000fe20004807095 */
[C---:B------:R-:W-:Y:S01]  /*78a0*/  FFMA R28, R71.reuse, R99, R28 ;  /* 0x00000063471c7223 */ /* 0x040fe2000000001c */
[----:B------:R-:W-:Y:S01]  /*78b0*/  FFMA R29, R71, R102, R29 ;  /* 0x00000066471d7223 */ /* 0x000fe2000000001d */
[----:B------:R-:W-:Y:S01]  /*78c0*/  HADD2.F32 R105, -RZ, R107.H0_H0 ;  /* 0x2000006bff697230 */ /* 0x000fe20000004100 */
[----:B------:R-:W-:Y:S01]  /*78d0*/  F2FP.SATFINITE.E4M3.F32.PACK_AB_MERGE_C R150, R31, R26, RZ ;  /* 0x0000001a1f96723e */ /* 0x000fe200048070ff */
[----:B------:R-:W-:Y:S02]  /*78e0*/  HADD2.F32 R126, -RZ, R125.H1_H1 ;  /* 0x3000007dff7e7230 */ /* 0x000fe40000004100 */
[C---:B------:R-:W-:Y:S01]  /*78f0*/  FMUL R30, R70.reuse, R34 ;  /* 0x00000022461e7220 */ /* 0x040fe20000400000 */
[C---:B------:R-:W-:Y:S01]  /*7900*/  FMUL R35, R70.reuse, R35 ;  /* 0x0000002346237220 */ /* 0x040fe20000400000 */
[----:B------:R-:W-:Y:S01]  /*7910*/  F2FP.SATFINITE.E4M3.F32.PACK_AB_MERGE_C R150, R25, R24, R150 ;  /* 0x000000181996723e */ /* 0x000fe20004807096 */
[----:B------:R-:W-:Y:S02]  /*7920*/  HADD2.F32 R108, -RZ, R107.H1_H1 ;  /* 0x3000006bff6c7230 */ /* 0x000fe40000004100 */
[C---:B------:R-:W-:Y:S01]  /*7930*/  FFMA R30, R71.reuse, R101, R30 ;  /* 0x00000065471e7223 */ /* 0x040fe2000000001e */
[----:B------:R-:W-:Y:S02]  /*7940*/  HADD2.F32 R107, -RZ, R109.H0_H0 ;  /* 0x2000006dff6b7230 */ /* 0x000fe40000004100 */
[C---:B------:R-:W-:Y:S01]  /*7950*/  FFMA R35, R71.reuse, R104, R35 ;  /* 0x0000006847237223 */ /* 0x040fe20000000023 */
[C---:B------:R-:W-:Y:S01]  /*7960*/  FFMA R32, R71.reuse, R103, R32 ;  /* 0x0000006747207223 */ /* 0x040fe20000000020 */
[----:B------:R-:W-:Y:S01]  /*7970*/  FFMA R33, R71, R106, R33 ;  /* 0x0000006a47217223 */ /* 0x000fe20000000021 */
[----:B------:R-:W-:Y:S01]  /*7980*/  F2FP.F16.E4M3.UNPACK_B R129, R130 ;  /* 0x00000082ff81723e */ /* 0x000fe200020006ff */
[C---:B------:R-:W-:Y:S01]  /*7990*/  FMUL R34, R70.reuse, R38 ;  /* 0x0000002646227220 */ /* 0x040fe20000400000 */
[----:B------:R-:W-:Y:S01]  /*79a0*/  F2FP.SATFINITE.E4M3.F32.PACK_AB_MERGE_C R151, R35, R30, RZ ;  /* 0x0000001e2397723e */ /* 0x000fe200048070ff */
[C---:B------:R-:W-:Y:S01]  /*79b0*/  FMUL R39, R70.reuse, R39 ;  /* 0x0000002746277220 */ /* 0x040fe20000400000 */
[--C-:B------:R-:W-:Y:S02]  /*79c0*/  HADD2.F32 R109, -RZ, R111.reuse.H0_H0 ;  /* 0x2000006fff6d7230 */ /* 0x100fe40000004100 */
[----:B------:R-:W-:Y:S01]  /*79d0*/  FFMA R34, R71, R105, R34 ;  /* 0x0000006947227223 */ /* 0x000fe20000000022 */
[----:B------:R-:W-:Y:S01]  /*79e0*/  F2FP.SATFINITE.E4M3.F32.PACK_AB_MERGE_C R151, R29, R28, R151 ;  /* 0x0000001c1d97723e */ /* 0x000fe20004807097 */
[C---:B------:R-:W-:Y:S01]  /*79f0*/  FFMA R39, R71.reuse, R108, R39 ;  /* 0x0000006c47277223 */ /* 0x040fe20000000027 */
[----:B------:R-:W-:Y:S02]  /*7a00*/  HADD2.F32 R112, -RZ, R111.H1_H1 ;  /* 0x3000006fff707230 */ /* 0x000fe40000004100 */
[C---:B------:R-:W-:Y:S01]  /*7a10*/  FFMA R36, R71.reuse, R107, R36 ;  /* 0x0000006b47247223 */ /* 0x040fe20000000024 */
[----:B------:R-:W-:Y:S01]  /*7a20*/  FFMA R37, R71, R110, R37 ;  /* 0x0000006e47257223 */ /* 0x000fe20000000025 */
[----:B------:R-:W-:Y:S01]  /*7a30*/  F2FP.F16.E4M3.UNPACK_B R132, R130.H1 ;  /* 0x00000082ff84723e */ /* 0x000fe200030006ff */
[----:B------:R-:W-:Y:S01]  /*7a40*/  HADD2.F32 R111, -RZ, R113.H0_H0 ;  /* 0x20000071ff6f7230 */ /* 0x000fe20000004100 */
[----:B------:R1:W-:Y:S01]  /*7a50*/  STS.128 [R154+0x2010], R148 ;  /* 0x002010949a007388 */ /* 0x0003e20000000c00 */
[----:B------:R-:W-:Y:S01]  /*7a60*/  F2FP.SATFINITE.E4M3.F32.PACK_AB_MERGE_C R88, R39, R34, RZ ;  /* 0x000000222758723e */ /* 0x000fe200048070ff */
[----:B------:R-:W-:Y:S02]  /*7a70*/  HADD2.F32 R130, -RZ, R129.H1_H1 ;  /* 0x30000081ff827230 */ /* 0x000fe40000004100 */
[C---:B------:R-:W-:Y:S01]  /*7a80*/  FMUL R38, R70.reuse, R42 ;  /* 0x0000002a46267220 */ /* 0x040fe20000400000 */
[C---:B------:R-:W-:Y:S01]  /*7a90*/  FMUL R43, R70.reuse, R43 ;  /* 0x0000002b462b7220 */ /* 0x040fe20000400000 */
[--C-:B------:R-:W-:Y:S01]  /*7aa0*/  HADD2.F32 R113, -RZ, R115.reuse.H0_H0 ;  /* 0x20000073ff717230 */ /* 0x100fe20000004100 */
[----:B------:R-:W-:Y:S01]  /*7ab0*/  F2FP.SATFINITE.E4M3.F32.PACK_AB_MERGE_C R88, R33, R32, R88 ;  /* 0x000000202158723e */ /* 0x000fe20004807058 */
[C---:B------:R-:W-:Y:S01]  /*7ac0*/  FFMA R38, R71.reuse, R109, R38 ;  /* 0x0000006d47267223 */ /* 0x040fe20000000026 */
[C---:B------:R-:W-:Y:S01]  /*7ad0*/  FFMA R43, R71.reuse, R112, R43 ;  /* 0x00000070472b7223 */ /* 0x040fe2000000002b */
[C---:B------:R-:W-:Y:S01]  /*7ae0*/  FFMA R40, R71.reuse, R111, R40 ;  /* 0x0000006f47287223 */ /* 0x040fe20000000028 */
[----:B------:R-:W-:Y:S01]  /*7af0*/  FFMA R41, R71, R114, R41 ;  /* 0x0000007247297223 */ /* 0x000fe20000000029 */
[----:B------:R-:W-:Y:S01]  /*7b00*/  F2FP.F16.E4M3.UNPACK_B R133, R131 ;  /* 0x00000083ff85723e */ /* 0x000fe200020006ff */
[----:B------:R-:W-:Y:S01]  /*7b10*/  HADD2.F32 R116, -RZ, R115.H1_H1 ;  /* 0x30000073ff747230 */ /* 0x000fe20000004100 */
[----:B------:R-:W-:Y:S01]  /*7b20*/  F2FP.SATFINITE.E4M3.F32.PACK_AB_MERGE_C R65, R43, R38, RZ ;  /* 0x000000262b41723e */ /* 0x000fe200048070ff */
[----:B------:R-:W-:Y:S02]  /*7b30*/  HADD2.F32 R115, -RZ, R117.H0_H0 ;  /* 0x20000075ff737230 */ /* 0x000fe40000004100 */
[C---:B------:R-:W-:Y:S01]  /*7b40*/  FMUL R42, R70.reuse, R46 ;  /* 0x0000002e462a7220 */ /* 0x040fe20000400000 */
[--C-:B------:R-:W-:Y:S01]  /*7b50*/  HADD2.F32 R73, -RZ, R133.reuse.H0_H0 ;  /* 0x20000085ff497230 */ /* 0x100fe20000004100 */
[----:B------:R-:W-:Y:S01]  /*7b60*/  F2FP.SATFINITE.E4M3.F32.PACK_AB_MERGE_C R89, R37, R36, R65 ;  /* 0x000000242559723e */ /* 0x000fe20004807041 */
[----:B------:R-:W-:Y:S02]  /*7b70*/  HADD2.F32 R72, -RZ, R133.H1_H1 ;  /* 0x30000085ff487230 */ /* 0x000fe40000004100 */
[C---:B------:R-:W-:Y:S01]  /*7b80*/  FFMA R42, R71.reuse, R113, R42 ;  /* 0x00000071472a7223 */ /* 0x040fe2000000002a */
[C---:B------:R-:W-:Y:S01]  /*7b90*/  FMUL R47, R70.reuse, R47 ;  /* 0x0000002f462f7220 */ /* 0x040fe20000400000 */
[--C-:B------:R-:W-:Y:S02]  /*7ba0*/  HADD2.F32 R117, -RZ, R119.reuse.H0_H0 ;  /* 0x20000077ff757230 */ /* 0x100fe40000004100 */
[C---:B------:R-:W-:Y:S01]  /*7bb0*/  FMUL R46, R70.reuse, R50 ;  /* 0x00000032462e7220 */ /* 0x040fe20000400000 */
[----:B------:R-:W-:Y:S02]  /*7bc0*/  HADD2.F32 R120, -RZ, R119.H1_H1 ;  /* 0x30000077ff787230 */ /* 0x000fe40000004100 */
[C---:B------:R-:W-:Y:S01]  /*7bd0*/  FFMA R47, R71.reuse, R116, R47 ;  /* 0x00000074472f7223 */ /* 0x040fe2000000002f */
[C---:B------:R-:W-:Y:S01]  /*7be0*/  FFMA R44, R71.reuse, R115, R44 ;  /* 0x00000073472c7223 */ /* 0x040fe2000000002c */
[----:B------:R-:W-:Y:S02]  /*7bf0*/  HADD2.F32 R119, -RZ, R121.H0_H0 ;  /* 0x20000079ff777230 */ /* 0x000fe40000004100 */
[C---:B------:R-:W-:Y:S01]  /*7c00*/  FMUL R51, R70.reuse, R51 ;  /* 0x0000003346337220 */ /* 0x040fe20000400000 */
[C---:B------:R-:W-:Y:S01]  /*7c10*/  FFMA R45, R71.reuse, R118, R45 ;  /* 0x00000076472d7223 */ /* 0x040fe2000000002d */
[--C-:B------:R-:W-:Y:S02]  /*7c20*/  HADD2.F32 R121, -RZ, R123.reuse.H0_H0 ;  /* 0x2000007bff797230 */ /* 0x100fe40000004100 */
[C---:B------:R-:W-:Y:S01]  /*7c30*/  FFMA R46, R71.reuse, R117, R46 ;  /* 0x00000075472e7223 */ /* 0x040fe2000000002e */
[----:B------:R-:W-:Y:S02]  /*7c40*/  HADD2.F32 R124, -RZ, R123.H1_H1 ;  /* 0x3000007bff7c7230 */ /* 0x000fe40000004100 */
[C---:B------:R-:W-:Y:S01]  /*7c50*/  FMUL R50, R70.reuse, R54 ;  /* 0x0000003646327220 */ /* 0x040fe20000400000 */
[----:B------:R-:W-:Y:S02]  /*7c60*/  HADD2.F32 R123, -RZ, R125.H0_H0 ;  /* 0x2000007dff7b7230 */ /* 0x000fe40000004100 */
[C---:B------:R-:W-:Y:S01]  /*7c70*/  FFMA R51, R71.reuse, R120, R51 ;  /* 0x0000007847337223 */ /* 0x040fe20000000033 */
[C---:B------:R-:W-:Y:S01]  /*7c80*/  FMUL R55, R70.reuse, R55 ;  /* 0x0000003746377220 */ /* 0x040fe20000400000 */
[C---:B------:R-:W-:Y:S01]  /*7c90*/  FFMA R48, R71.reuse, R119, R48 ;  /* 0x0000007747307223 */ /* 0x040fe20000000030 */
        /* <DEDUP_REMOVED lines=9> */
[----:B------:R-:W-:Y:S01]  /*7d30*/  F2FP.F16.E4M3.UNPACK_B R131, R131.H1 ;  /* 0x00000083ff83723e */ /* 0x000fe200030006ff */
[C---:B------:R-:W-:Y:S01]  /*7d40*/  FFMA R53, R71.reuse, R126, R53 ;  /* 0x0000007e47357223 */ /* 0x040fe20000000035 */
[--C-:B------:R-:W-:Y:S02]  /*7d50*/  HADD2.F32 R129, -RZ, R132.reuse.H0_H0 ;  /* 0x20000084ff817230 */ /* 0x100fe40000004100 */
[C---:B------:R-:W-:Y:S01]  /*7d60*/  FFMA R54, R71.reuse, R125, R54 ;  /* 0x0000007d47367223 */ /* 0x040fe20000000036 */
[----:B------:R-:W-:Y:S02]  /*7d70*/  HADD2.F32 R132, -RZ, R132.H1_H1 ;  /* 0x30000084ff847230 */ /* 0x000fe40000004100 */
[C---:B------:R-:W-:Y:S01]  /*7d80*/  FMUL R58, R70.reuse, R62 ;  /* 0x0000003e463a7220 */ /* 0x040fe20000400000 */
[C---:B------:R-:W-:Y:S01]  /*7d90*/  FFMA R59, R71.reuse, R128, R59 ;  /* 0x00000080473b7223 */ /* 0x040fe2000000003b */
[C---:B------:R-:W-:Y:S01]  /*7da0*/  FMUL R63, R70.reuse, R63 ;  /* 0x0000003f463f7220 */ /* 0x040fe20000400000 */
[C---:B------:R-:W-:Y:S01]  /*7db0*/  FFMA R56, R71.reuse, R127, R56 ;  /* 0x0000007f47387223 */ /* 0x040fe20000000038 */
[C---:B------:R-:W-:Y:S01]  /*7dc0*/  FFMA R57, R71.reuse, R130, R57 ;  /* 0x0000008247397223 */ /* 0x040fe20000000039 */
[--C-:B------:R-:W-:Y:S02]  /*7dd0*/  HADD2.F32 R75, -RZ, R131.reuse.H0_H0 ;  /* 0x20000083ff4b7230 */ /* 0x100fe40000004100 */
[----:B------:R-:W-:Y:S01]  /*7de0*/  FMUL R62, R70, R66 ;  /* 0x00000042463e7220 */ /* 0x000fe20000400000 */
[----:B------:R-:W-:Y:S02]  /*7df0*/  HADD2.F32 R74, -RZ, R131.H1_H1 ;  /* 0x30000083ff4a7230 */ /* 0x000fe40000004100 */
[C---:B------:R-:W-:Y:S01]  /*7e00*/  FFMA R58, R71.reuse, R129, R58 ;  /* 0x00000081473a7223 */ /* 0x040fe2000000003a */
[----:B------:R-:W-:Y:S01]  /*7e10*/  FFMA R63, R71, R132, R63 ;  /* 0x00000084473f7223 */ /* 0x000fe2000000003f */
[----:B------:R-:W-:Y:S01]  /*7e20*/  F2FP.SATFINITE.E4M3.F32.PACK_AB_MERGE_C R90, R47, R42, RZ ;  /* 0x0000002a2f5a723e */ /* 0x000fe200048070ff */
[----:B------:R-:W-:Y:S01]  /*7e30*/  FFMA R60, R71, R73, R60 ;  /* 0x00000049473c7223 */ /* 0x000fe2000000003c */
[----:B------:R-:W-:Y:S01]  /*7e40*/  F2FP.SATFINITE.E4M3.F32.PACK_AB_MERGE_C R91, R51, R46, RZ ;  /* 0x0000002e335b723e */ /* 0x000fe200048070ff */
[C---:B------:R-:W-:Y:S01]  /*7e50*/  FFMA R61, R71.reuse, R72, R61 ;  /* 0x00000048473d7223 */ /* 0x040fe2000000003d */
[----:B------:R-:W-:Y:S01]  /*7e60*/  FFMA R62, R71, R75, R62 ;  /* 0x0000004b473e7223 */ /* 0x000fe2000000003e */
[----:B------:R-:W-:Y:S01]  /*7e70*/  F2FP.SATFINITE.E4M3.F32.PACK_AB_MERGE_C R65, R55, R50, RZ ;  /* 0x000000323741723e */ /* 0x000fe200048070ff */
[----:B------:R-:W-:Y:S01]  /*7e80*/  FFMA R67, R71, R74, R67 ;  /* 0x0000004a47437223 */ /* 0x000fe20000000043 */
[----:B------:R-:W-:Y:S02]  /*7e90*/  F2FP.SATFINITE.E4M3.F32.PACK_AB_MERGE_C R90, R41, R40, R90 ;  /* 0x00000028295a723e */ /* 0x000fe4000480705a */
[----:B------:R-:W-:Y:S02]  /*7ea0*/  F2FP.SATFINITE.E4M3.F32.PACK_AB_MERGE_C R91, R45, R44, R91 ;  /* 0x0000002c2d5b723e */ /* 0x000fe4000480705b */
[----:B------:R-:W-:Y:S02]  /*7eb0*/  F2FP.SATFINITE.E4M3.F32.PACK_AB_MERGE_C R64, R49, R48, R65 ;  /* 0x000000303140723e */ /* 0x000fe40004807041 */
[----:B------:R-:W-:Y:S01]  /*7ec0*/  F2FP.SATFINITE.E4M3.F32.PACK_AB_MERGE_C R65, R59, R54, RZ ;  /* 0x000000363b41723e */ /* 0x000fe200048070ff */
[----:B------:R1:W-:Y:S01]  /*7ed0*/  STS.128 [R163+0x2020], R88 ;  /* 0x00202058a3007388 */ /* 0x0003e20000000c00 */
[----:B------:R-:W-:Y:S02]  /*7ee0*/  F2FP.SATFINITE.E4M3.F32.PACK_AB_MERGE_C R66, R63, R58, RZ ;  /* 0x0000003a3f42723e */ /* 0x000fe400048070ff */
[----:B------:R-:W-:Y:S02]  /*7ef0*/  F2FP.SATFINITE.E4M3.F32.PACK_AB_MERGE_C R76, R67, R62, RZ ;  /* 0x0000003e434c723e */ /* 0x000fe400048070ff */
[----:B------:R-:W-:Y:S02]  /*7f00*/  F2FP.SATFINITE.E4M3.F32.PACK_AB_MERGE_C R65, R53, R52, R65 ;  /* 0x000000343541723e */ /* 0x000fe40004807041 */
[----:B------:R-:W-:Y:S02]  /*7f10*/  F2FP.SATFINITE.E4M3.F32.PACK_AB_MERGE_C R66, R57, R56, R66 ;  /* 0x000000383942723e */ /* 0x000fe40004807042 */
[----:B------:R-:W-:Y:S02]  /*7f20*/  F2FP.SATFINITE.E4M3.F32.PACK_AB_MERGE_C R67, R61, R60, R76 ;  /* 0x0000003c3d43723e */ /* 0x000fe4000480704c */
[----:B------:R-:W-:Y:S03]  /*7f30*/  IADD3 R68, PT, PT, R68, 0x1, RZ ;  /* 0x0000000144447810 */ /* 0x000fe60007ffe0ff */
[----:B------:R1:W-:Y:S01]  /*7f40*/  STS.128 [R162+0x2030], R64 ;  /* 0x00203040a2007388 */ /* 0x0003e20000000c00 */
[----:B------:R-:W-:Y:S01]  /*7f50*/  @!PT LDS RZ, [RZ] ;  /* 0x00000000fffff984 */ /* 0x000fe20000000800 */
[----:B------:R-:W-:Y:S01]  /*7f60*/  @!PT LDS RZ, [RZ] ;  /* 0x00000000fffff984 */ /* 0x000fe20000000800 */
[----:B------:R-:W-:Y:S01]  /*7f70*/  @!PT LDS RZ, [RZ] ;  /* 0x00000000fffff984 */ /* 0x000fe20000000800 */
[----:B------:R-:W-:Y:S01]  /*7f80*/  @!PT LDS RZ, [RZ] ;  /* 0x00000000fffff984 */ /* 0x000fe20000000800 */
[----:B------:R3:W-:Y:S07]  /*7f90*/  MEMBAR.ALL.CTA ;  /* 0x0000000000007992 */ /* 0x0007ee0000008000 */
[----:B---3--:R-:W3:Y:S02]  /*7fa0*/  FENCE.VIEW.ASYNC.S ;  /* 0x00000000000073c6 */ /* 0x008ee40000000000 */
[----:B---3--:R-:W-:Y:S06]  /*7fb0*/  BAR.SYNC.DEFER_BLOCKING 0x1, 0x80 ;  /* 0x0042000000007b1d */ /* 0x008fec0000010000 */
[----:B------:R-:W-:Y:S05]  /*7fc0*/  @P0 BRA `(.L_x_121) ;  /* 0x00000000006c0947 */ /* 0x000fea0003800000 */
[----:B------:R-:W-:Y:S01]  /*7fd0*/  USHF.L.U32 UR10, UR45, 0x7, URZ ;  /* 0x000000072d0a7899 */ /* 0x000fe200080006ff */
[----:B------:R-:W-:Y:S01]  /*7fe0*/  R2UR UR6, R159 ;  /* 0x000000009f0672ca */ /* 0x000fe200000e0000 */
[----:B------:R-:W-:Y:S01]  /*7ff0*/  UISETP.NE.AND UP0, UPT, UR56, 0x1, UPT ;  /* 0x000000013800788c */ /* 0x000fe2000bf05270 */
[----:B------:R-:W-:Y:S01]  /*8000*/  R2UR UR7, R158 ;  /* 0x000000009e0772ca */ /* 0x000fe200000e0000 */
[----:B------:R-:W-:Y:S01]  /*8010*/  UIMAD.WIDE.U32 UR4, UR10, UR57, URZ ;  /* 0x000000390a0472a5 */ /* 0x000fe2000f8e00ff */
[----:B------:R-:W3:Y:S01]  /*8020*/  LDCU.64 UR14, c[0x0][0x348] ;  /* 0x00006900ff0e77ac */ /* 0x000ee20008000a00 */
[----:B------:R-:W-:Y:S02]  /*8030*/  UISETP.NE.AND UP1, UPT, UR59, 0x1, UPT ;  /* 0x000000013b00788c */ /* 0x000fe4000bf25270 */
[----:B------:R-:W-:Y:S03]  /*8040*/  USHF.L.U32 UR9, UR47, 0x6, URZ ;  /* 0x000000062f097899 */ /* 0x000fe600080006ff */
[----:B------:R-:W-:Y:S02]  /*8050*/  UMOV UR4, UR5 ;  /* 0x0000000500047c82 */ /* 0x000fe40008000000 */
[----:B------:R-:W-:Y:S04]  /*8060*/  USHF.R.U32.HI UR4, URZ, UR58, UR4 ;  /* 0x0000003aff047299 */ /* 0x000fe80008011604 */
[----:B------:R-:W-:Y:S04]  /*8070*/  USEL UR11, UR10, UR4, !UP0 ;  /* 0x000000040a0b7287 */ /* 0x000fe8000c000000 */
[----:B------:R-:W-:Y:S02]  /*8080*/  UIMAD.WIDE.U32 UR4, UR11, UR6, URZ ;  /* 0x000000060b0472a5 */ /* 0x000fe4000f8e00ff */
[----:B------:R-:W-:Y:S05]  /*8090*/  UIADD3 UR6, UPT, UPT, UR44, 0x2200, URZ ;  /* 0x000022002c067890 */ /* 0x000fea000fffe0ff */
[----:B------:R-:W-:Y:S01]  /*80a0*/  UMOV UR4, UR5 ;  /* 0x0000000500047c82 */ /* 0x000fe20008000000 */
[----:B------:R-:W-:Y:S01]  /*80b0*/  IMAD.U32 R164, RZ, RZ, UR6 ;  /* 0x00000006ffa47e24 */ /* 0x000fe2000f8e00ff */
[----:B------:R-:W-:Y:S02]  /*80c0*/  USHF.R.U32.HI UR5, URZ, UR7, UR4 ;  /* 0x00000007ff057299 */ /* 0x000fe40008011604 */
[----:B---3--:R-:W-:Y:S02]  /*80d0*/  UIADD3 UR4, UP0, UPT, UR14, 0x680, URZ ;  /* 0x000006800e047890 */ /* 0x008fe4000ff1e0ff */
[----:B------:R-:W-:Y:S01]  /*80e0*/  USEL UR12, UR11, UR5, !UP1 ;  /* 0x000000050b0c7287 */ /* 0x000fe2000c800000 */
[----:B------:R-:W-:Y:S01]  /*80f0*/  R2UR UR8, R164 ;  /* 0x00000000a40872ca */ /* 0x000fe200000e0000 */
[----:B------:R-:W-:Y:S02]  /*8100*/  UIADD3 UR5, UPT, UPT, -UR11, URZ, URZ ;  /* 0x000000ff0b057290 */ /* 0x000fe4000fffe1ff */
[----:B------:R-:W-:Y:S02]  /*8110*/  UIADD3 UR6, UPT, UPT, -UR12, URZ, URZ ;  /* 0x000000ff0c067290 */ /* 0x000fe4000fffe1ff */
[----:B------:R-:W-:Y:S02]  /*8120*/  UIMAD UR10, UR56, UR5, UR10 ;  /* 0x00000005380a72a4 */ /* 0x000fe4000f8e020a */
[----:B------:R-:W-:Y:S02]  /*8130*/  UIMAD UR11, UR59, UR6, UR11 ;  /* 0x000000063b0b72a4 */ /* 0x000fe4000f8e020b */
[----:B------:R-:W-:Y:S09]  /*8140*/  UIADD3.X UR5, UPT, UPT, URZ, UR15, URZ, UP0, !UPT ;  /* 0x0000000fff057290 */ /* 0x000ff200087fe4ff */
[----:B------:R3:W-:Y:S01]  /*8150*/  UTMASTG.4D.IM2COL [UR8], [UR4] ;  /* 0x00000008040073b5 */ /* 0x0007e20008058000 */
[----:B------:R0:W-:Y:S01]  /*8160*/  UTMACMDFLUSH ;  /* 0x00000000000079b7 */ /* 0x0001e20000000000 */
[----:B---3--:R-:W-:Y:S04]  /*8170*/  DEPBAR.LE SB0, 0x0 ;  /* 0x000080000000791a */ /* 0x008fe80000000000 */
.L_x_121:
[----:B------:R-:W-:Y:S05]  /*8180*/  BSYNC.RECONVERGENT B0 ;  /* 0x0000000000007941 */ /* 0x000fea0003800200 */
.L_x_120:
[----:B------:R-:W-:Y:S01]  /*8190*/  R2UR UR4, R160 ;  /* 0x00000000a00472ca */ /* 0x000fe200000e0000 */
[----:B------:R-:W-:Y:S01]  /*81a0*/  BAR.SYNC.DEFER_BLOCKING 0x1, 0x80 ;  /* 0x0042000000007b1d */ /* 0x000fe20000010000 */
[----:B------:R-:W-:Y:S01]  /*81b0*/  ISETP.NE.AND P0, PT, R68, 0x2, PT ;  /* 0x000000024400780c */ /* 0x000fe20003f05270 */
[----:B------:R-:W-:Y:S01]  /*81c0*/  UISETP.NE.AND UP0, UPT, UR48, URZ, UPT ;  /* 0x000000ff3000728c */ /* 0x000fe2000bf05270 */
[----:B------:R-:W-:Y:S01]  /*81d0*/  LOP3.LUT R152, R152, 0x1, RZ, 0x3c, !PT ;  /* 0x0000000198987812 */ /* 0x000fe200078e3cff */
[----:B------:R-:W-:Y:S01]  /*81e0*/  UIADD3 UR45, UPT, UPT, UR37, UR63, URZ ;  /* 0x0000003f252d7290 */ /* 0x000fe2000fffe0ff */
[----:B------:R-:W-:Y:S02]  /*81f0*/  SEL R0, RZ, 0x1, P0 ;  /* 0x00000001ff007807 */ /* 0x000fe40000000000 */
[----:B------:R-:W-:Y:S02]  /*8200*/  SEL R68, R68, RZ, P0 ;  /* 0x000000ff44447207 */ /* 0x000fe40000000000 */
[----:B------:R-:W-:Y:S03]  /*8210*/  LOP3.LUT R153, R153, R0, RZ, 0x3c, !PT ;  /* 0x0000000099997212 */ /* 0x000fe600078e3cff */
[----:B------:R-:W-:Y:S01]  /*8220*/  UIADD3 UR47, UPT, UPT, UR36, UR4, URZ ;  /* 0x00000004242f7290 */ /* 0x000fe2000fffe0ff */
[----:B------:R-:W-:Y:S01]  /*8230*/  UMOV UR46, UR51 ;  /* 0x00000033002e7c82 */ /* 0x000fe20008000000 */
[----:B------:R-:W-:Y:S10]  /*8240*/  BRA.U UP0, `(.L_x_122) ;  /* 0xffffffd900e87547 */ /* 0x000ff4000b83ffff */
[----:B------:R-:W-:Y:S05]  /*8250*/  EXIT ;  /* 0x000000000000794d */ /* 0x000fea0003800000 */
.L_x_25:
[----:B------:R-:W-:Y:S07]  /*8260*/  MOV R0, UR9 ;  /* 0x0000000900007c02 */ /* 0x000fee0008000f00 */
.L_x_123:
[----:B-1----:R1:W2:Y:S02]  /*8270*/  SYNCS.PHASECHK.TRANS64.TRYWAIT P0, [R0+URZ+0xa0], R5 ;  /* 0x0000a005000075a7 */ /* 0x0022a400080011ff */
[----:B--2---:R-:W-:Y:S05]  /*8280*/  @!P0 NANOSLEEP.SYNCS 0x989680 ;  /* 0x009896800000895d */ /* 0x004fea0003900000 */
[----:B------:R-:W2:Y:S02]  /*8290*/  @!P0 SYNCS.PHASECHK.TRANS64 P0, [R0+URZ+0xa0], R5 ;  /* 0x0000a005000085a7 */ /* 0x000ea400080010ff */
[----:B--2---:R-:W-:Y:S05]  /*82a0*/  @!P0 BRA `(.L_x_123) ;  /* 0xfffffffc00f08947 */ /* 0x004fea000383ffff */
[----:B------:R-:W-:Y:S05]  /*82b0*/  BRA `(.L_x_24) ;  /* 0xffffff98007c7947 */ /* 0x000fea000383ffff */
.L_x_32:
[----:B------:R-:W-:Y:S07]  /*82c0*/  MOV R0, UR9 ;  /* 0x0000000900007c02 */ /* 0x000fee0008000f00 */
.L_x_124:
[----:B-1----:R1:W2:Y:S02]  /*82d0*/  SYNCS.PHASECHK.TRANS64.TRYWAIT P0, [R0+URZ+0xa0], R5 ;  /* 0x0000a005000075a7 */ /* 0x0022a400080011ff */
[----:B--2---:R-:W-:Y:S05]  /*82e0*/  @!P0 NANOSLEEP.SYNCS 0x989680 ;  /* 0x009896800000895d */ /* 0x004fea0003900000 */
[----:B------:R-:W2:Y:S02]  /*82f0*/  @!P0 SYNCS.PHASECHK.TRANS64 P0, [R0+URZ+0xa0], R5 ;  /* 0x0000a005000085a7 */ /* 0x000ea400080010ff */
[----:B--2---:R-:W-:Y:S05]  /*8300*/  @!P0 BRA `(.L_x_124) ;  /* 0xfffffffc00f08947 */ /* 0x004fea000383ffff */
[----:B------:R-:W-:Y:S05]  /*8310*/  BRA `(.L_x_31) ;  /* 0xffffff9c00d87947 */ /* 0x000fea000383ffff */
.L_x_37:
[----:B------:R-:W-:-:S07]  /*8320*/  MOV R0, UR25 ;  /* 0x0000001900007c02 */ /* 0x000fce0008000f00 */
.L_x_125:
[----:B-1----:R1:W2:Y:S02]  /*8330*/  SYNCS.PHASECHK.TRANS64.TRYWAIT P0, [R0+URZ+0x160], R3 ;  /* 0x00016003000075a7 */ /* 0x0022a400080011ff */
[----:B--2---:R-:W-:Y:S05]  /*8340*/  @!P0 NANOSLEEP.SYNCS 0x989680 ;  /* 0x009896800000895d */ /* 0x004fea0003900000 */
[----:B------:R-:W2:Y:S02]  /*8350*/  @!P0 SYNCS.PHASECHK.TRANS64 P0, [R0+URZ+0x160], R3 ;  /* 0x00016003000085a7 */ /* 0x000ea400080010ff */
[----:B--2---:R-:W-:Y:S05]  /*8360*/  @!P0 BRA `(.L_x_125) ;  /* 0xfffffffc00f08947 */ /* 0x004fea000383ffff */
[----:B------:R-:W-:Y:S05]  /*8370*/  BRA `(.L_x_126) ;  /* 0xffffffa000a47947 */ /* 0x000fea000383ffff */
.L_x_41:
[----:B------:R-:W-:-:S07]  /*8380*/  MOV R0, UR4 ;  /* 0x0000000400007c02 */ /* 0x000fce0008000f00 */
.L_x_127:
[----:B-1----:R1:W2:Y:S02]  /*8390*/  SYNCS.PHASECHK.TRANS64.TRYWAIT P0, [R0+URZ], R3 ;  /* 0x00000003000075a7 */ /* 0x0022a400080011ff */
[----:B--2---:R-:W-:Y:S05]  /*83a0*/  @!P0 NANOSLEEP.SYNCS 0x989680 ;  /* 0x009896800000895d */ /* 0x004fea0003900000 */
[----:B------:R-:W2:Y:S02]  /*83b0*/  @!P0 SYNCS.PHASECHK.TRANS64 P0, [R0+URZ], R3 ;  /* 0x00000003000085a7 */ /* 0x000ea400080010ff */
[----:B--2---:R-:W-:Y:S05]  /*83c0*/  @!P0 BRA `(.L_x_127) ;  /* 0xfffffffc00f08947 */ /* 0x004fea000383ffff */
[----:B------:R-:W-:Y:S05]  /*83d0*/  BRA `(.L_x_128) ;  /* 0xffffffa800387947 */ /* 0x000fea000383ffff */
.L_x_42:
[----:B------:R-:W-:-:S07]  /*83e0*/  MOV R0, UR5 ;  /* 0x0000000500007c02 */ /* 0x000fce0008000f00 */
.L_x_129:
[----:B-1----:R1:W2:Y:S02]  /*83f0*/  SYNCS.PHASECHK.TRANS64.TRYWAIT P0, [R0+URZ], R3 ;  /* 0x00000003000075a7 */ /* 0x0022a400080011ff */
[----:B--2---:R-:W-:Y:S05]  /*8400*/  @!P0 NANOSLEEP.SYNCS 0x989680 ;  /* 0x009896800000895d */ /* 0x004fea0003900000 */
[----:B------:R-:W2:Y:S02]  /*8410*/  @!P0 SYNCS.PHASECHK.TRANS64 P0, [R0+URZ], R3 ;  /* 0x00000003000085a7 */ /* 0x000ea400080010ff */
[----:B--2---:R-:W-:Y:S05]  /*8420*/  @!P0 BRA `(.L_x_129) ;  /* 0xfffffffc00f08947 */ /* 0x004fea000383ffff */
[----:B------:R-:W-:Y:S05]  /*8430*/  BRA `(.L_x_130) ;  /* 0xffffffa800487947 */ /* 0x000fea000383ffff */
.L_x_43:
[----:B------:R-:W-:-:S07]  /*8440*/  MOV R0, UR5 ;  /* 0x0000000500007c02 */ /* 0x000fce0008000f00 */
.L_x_131:
[----:B-1----:R1:W2:Y:S02]  /*8450*/  SYNCS.PHASECHK.TRANS64.TRYWAIT P0, [R0+URZ], R3 ;  /* 0x00000003000075a7 */ /* 0x0022a400080011ff */
[----:B--2---:R-:W-:Y:S05]  /*8460*/  @!P0 NANOSLEEP.SYNCS 0x989680 ;  /* 0x009896800000895d */ /* 0x004fea0003900000 */
[----:B------:R-:W2:Y:S02]  /*8470*/  @!P0 SYNCS.PHASECHK.TRANS64 P0, [R0+URZ], R3 ;  /* 0x00000003000085a7 */ /* 0x000ea400080010ff */
[----:B--2---:R-:W-:Y:S05]  /*8480*/  @!P0 BRA `(.L_x_131) ;  /* 0xfffffffc00f08947 */ /* 0x004fea000383ffff */
[----:B------:R-:W-:Y:S05]  /*8490*/  BRA `(.L_x_132) ;  /* 0xffffffa800587947 */ /* 0x000fea000383ffff */
.L_x_44:
[----:B------:R-:W-:-:S07]  /*84a0*/  MOV R0, UR5 ;  /* 0x0000000500007c02 */ /* 0x000fce0008000f00 */
.L_x_133:
[----:B-1----:R1:W2:Y:S02]  /*84b0*/  SYNCS.PHASECHK.TRANS64.TRYWAIT P0, [R0+URZ], R3 ;  /* 0x00000003000075a7 */ /* 0x0022a400080011ff */
[----:B--2---:R-:W-:Y:S05]  /*84c0*/  @!P0 NANOSLEEP.SYNCS 0x989680 ;  /* 0x009896800000895d */ /* 0x004fea0003900000 */
[----:B------:R-:W2:Y:S02]  /*84d0*/  @!P0 SYNCS.PHASECHK.TRANS64 P0, [R0+URZ], R3 ;  /* 0x00000003000085a7 */ /* 0x000ea400080010ff */
[----:B--2---:R-:W-:Y:S05]  /*84e0*/  @!P0 BRA `(.L_x_133) ;  /* 0xfffffffc00f08947 */ /* 0x004fea000383ffff */
[----:B------:R-:W-:Y:S05]  /*84f0*/  BRA `(.L_x_134) ;  /* 0xffffffa800687947 */ /* 0x000fea000383ffff */
.L_x_45:
[----:B------:R-:W-:-:S07]  /*8500*/  MOV R0, UR5 ;  /* 0x0000000500007c02 */ /* 0x000fce0008000f00 */
.L_x_135:
[----:B-1----:R1:W2:Y:S02]  /*8510*/  SYNCS.PHASECHK.TRANS64.TRYWAIT P0, [R0+URZ], R3 ;  /* 0x00000003000075a7 */ /* 0x0022a400080011ff */
[----:B--2---:R-:W-:Y:S05]  /*8520*/  @!P0 NANOSLEEP.SYNCS 0x989680 ;  /* 0x009896800000895d */ /* 0x004fea0003900000 */
[----:B------:R-:W2:Y:S02]  /*8530*/  @!P0 SYNCS.PHASECHK.TRANS64 P0, [R0+URZ], R3 ;  /* 0x00000003000085a7 */ /* 0x000ea400080010ff */
[----:B--2---:R-:W-:Y:S05]  /*8540*/  @!P0 BRA `(.L_x_135) ;  /* 0xfffffffc00f08947 */ /* 0x004fea000383ffff */
[----:B------:R-:W-:Y:S05]  /*8550*/  BRA `(.L_x_136) ;  /* 0xffffffa800787947 */ /* 0x000fea000383ffff */
.L_x_46:
[----:B------:R-:W-:-:S07]  /*8560*/  MOV R0, UR5 ;  /* 0x0000000500007c02 */ /* 0x000fce0008000f00 */
.L_x_137:
[----:B-1----:R1:W2:Y:S02]  /*8570*/  SYNCS.PHASECHK.TRANS64.TRYWAIT P0, [R0+URZ], R3 ;  /* 0x00000003000075a7 */ /* 0x0022a400080011ff */
[----:B--2---:R-:W-:Y:S05]  /*8580*/  @!P0 NANOSLEEP.SYNCS 0x989680 ;  /* 0x009896800000895d */ /* 0x004fea0003900000 */
[----:B------:R-:W2:Y:S02]  /*8590*/  @!P0 SYNCS.PHASECHK.TRANS64 P0, [R0+URZ], R3 ;  /* 0x00000003000085a7 */ /* 0x000ea400080010ff */
[----:B--2---:R-:W-:Y:S05]  /*85a0*/  @!P0 BRA `(.L_x_137) ;  /* 0xfffffffc00f08947 */ /* 0x004fea000383ffff */
[----:B------:R-:W-:Y:S05]  /*85b0*/  BRA `(.L_x_138) ;  /* 0xffffffa800887947 */ /* 0x000fea000383ffff */
.L_x_47:
[----:B------:R-:W-:-:S07]  /*85c0*/  MOV R0, UR5 ;  /* 0x0000000500007c02 */ /* 0x000fce0008000f00 */
.L_x_139:
[----:B-1----:R1:W2:Y:S02]  /*85d0*/  SYNCS.PHASECHK.TRANS64.TRYWAIT P0, [R0+URZ], R3 ;  /* 0x00000003000075a7 */ /* 0x0022a400080011ff */
[----:B--2---:R-:W-:Y:S05]  /*85e0*/  @!P0 NANOSLEEP.SYNCS 0x989680 ;  /* 0x009896800000895d */ /* 0x004fea0003900000 */
[----:B------:R-:W2:Y:S02]  /*85f0*/  @!P0 SYNCS.PHASECHK.TRANS64 P0, [R0+URZ], R3 ;  /* 0x00000003000085a7 */ /* 0x000ea400080010ff */
[----:B--2---:R-:W-:Y:S05]  /*8600*/  @!P0 BRA `(.L_x_139) ;  /* 0xfffffffc00f08947 */ /* 0x004fea000383ffff */
[----:B------:R-:W-:Y:S05]  /*8610*/  BRA `(.L_x_140) ;  /* 0xffffffa800987947 */ /* 0x000fea000383ffff */
.L_x_48:
[----:B------:R-:W-:-:S07]  /*8620*/  MOV R0, UR5 ;  /* 0x0000000500007c02 */ /* 0x000fce0008000f00 */
.L_x_141:
[----:B-1----:R1:W2:Y:S02]  /*8630*/  SYNCS.PHASECHK.TRANS64.TRYWAIT P0, [R0+URZ], R3 ;  /* 0x00000003000075a7 */ /* 0x0022a400080011ff */
[----:B--2---:R-:W-:Y:S05]  /*8640*/  @!P0 NANOSLEEP.SYNCS 0x989680 ;  /* 0x009896800000895d */ /* 0x004fea0003900000 */
[----:B------:R-:W2:Y:S02]  /*8650*/  @!P0 SYNCS.PHASECHK.TRANS64 P0, [R0+URZ], R3 ;  /* 0x00000003000085a7 */ /* 0x000ea400080010ff */
[----:B--2---:R-:W-:Y:S05]  /*8660*/  @!P0 BRA `(.L_x_141) ;  /* 0xfffffffc00f08947 */ /* 0x004fea000383ffff */
[----:B------:R-:W-:Y:S05]  /*8670*/  BRA `(.L_x_142) ;  /* 0xffffffa800a87947 */ /* 0x000fea000383ffff */
.L_x_49:
[----:B------:R-:W-:-:S07]  /*8680*/  MOV R0, UR5 ;  /* 0x0000000500007c02 */ /* 0x000fce0008000f00 */
.L_x_143:
[----:B-1----:R1:W2:Y:S02]  /*8690*/  SYNCS.PHASECHK.TRANS64.TRYWAIT P0, [R0+URZ], R3 ;  /* 0x00000003000075a7 */ /* 0x0022a400080011ff */
[----:B--2---:R-:W-:Y:S05]  /*86a0*/  @!P0 NANOSLEEP.SYNCS 0x989680 ;  /* 0x009896800000895d */ /* 0x004fea0003900000 */
[----:B------:R-:W2:Y:S02]  /*86b0*/  @!P0 SYNCS.PHASECHK.TRANS64 P0, [R0+URZ], R3 ;  /* 0x00000003000085a7 */ /* 0x000ea400080010ff */
[----:B--2---:R-:W-:Y:S05]  /*86c0*/  @!P0 BRA `(.L_x_143) ;  /* 0xfffffffc00f08947 */ /* 0x004fea000383ffff */
[----:B------:R-:W-:Y:S05]  /*86d0*/  BRA `(.L_x_144) ;  /* 0xffffffa800b87947 */ /* 0x000fea000383ffff */
.L_x_50:
[----:B------:R-:W-:-:S07]  /*86e0*/  MOV R0, UR5 ;  /* 0x0000000500007c02 */ /* 0x000fce0008000f00 */
.L_x_145:
[----:B-1----:R1:W2:Y:S02]  /*86f0*/  SYNCS.PHASECHK.TRANS64.TRYWAIT P0, [R0+URZ], R3 ;  /* 0x00000003000075a7 */ /* 0x0022a400080011ff */
[----:B--2---:R-:W-:Y:S05]  /*8700*/  @!P0 NANOSLEEP.SYNCS 0x989680 ;  /* 0x009896800000895d */ /* 0x004fea0003900000 */
[----:B------:R-:W2:Y:S02]  /*8710*/  @!P0 SYNCS.PHASECHK.TRANS64 P0, [R0+URZ], R3 ;  /* 0x00000003000085a7 */ /* 0x000ea400080010ff */
[----:B--2---:R-:W-:Y:S05]  /*8720*/  @!P0 BRA `(.L_x_145) ;  /* 0xfffffffc00f08947 */ /* 0x004fea000383ffff */
[----:B------:R-:W-:Y:S05]  /*8730*/  BRA `(.L_x_146) ;  /* 0xffffffa800c87947 */ /* 0x000fea000383ffff */
.L_x_51:
[----:B------:R-:W-:-:S07]  /*8740*/  MOV R0, UR5 ;  /* 0x0000000500007c02 */ /* 0x000fce0008000f00 */
.L_x_147:
[----:B-1----:R1:W2:Y:S02]  /*8750*/  SYNCS.PHASECHK.TRANS64.TRYWAIT P0, [R0+URZ], R3 ;  /* 0x00000003000075a7 */ /* 0x0022a400080011ff */
[----:B--2---:R-:W-:Y:S05]  /*8760*/  @!P0 NANOSLEEP.SYNCS 0x989680 ;  /* 0x009896800000895d */ /* 0x004fea0003900000 */
[----:B------:R-:W2:Y:S02]  /*8770*/  @!P0 SYNCS.PHASECHK.TRANS64 P0, [R0+URZ], R3 ;  /* 0x00000003000085a7 */ /* 0x000ea400080010ff */
[----:B--2---:R-:W-:Y:S05]  /*8780*/  @!P0 BRA `(.L_x_147) ;  /* 0xfffffffc00f08947 */ /* 0x004fea000383ffff */
[----:B------:R-:W-:Y:S05]  /*8790*/  BRA `(.L_x_148) ;  /* 0xffffffa800d87947 */ /* 0x000fea000383ffff */
.L_x_52:
[----:B------:R-:W-:-:S07]  /*87a0*/  MOV R0, UR5 ;  /* 0x0000000500007c02 */ /* 0x000fce0008000f00 */
.L_x_149:
[----:B-1----:R1:W2:Y:S02]  /*87b0*/  SYNCS.PHASECHK.TRANS64.TRYWAIT P0, [R0+URZ], R3 ;  /* 0x00000003000075a7 */ /* 0x0022a400080011ff */
[----:B--2---:R-:W-:Y:S05]  /*87c0*/  @!P0 NANOSLEEP.SYNCS 0x989680 ;  /* 0x009896800000895d */ /* 0x004fea0003900000 */
[----:B------:R-:W2:Y:S02]  /*87d0*/  @!P0 SYNCS.PHASECHK.TRANS64 P0, [R0+URZ], R3 ;  /* 0x00000003000085a7 */ /* 0x000ea400080010ff */
[----:B--2---:R-:W-:Y:S05]  /*87e0*/  @!P0 BRA `(.L_x_149) ;  /* 0xfffffffc00f08947 */ /* 0x004fea000383ffff */
[----:B------:R-:W-:Y:S05]  /*87f0*/  BRA `(.L_x_150) ;  /* 0xffffffa800e87947 */ /* 0x000fea000383ffff */
.L_x_53:
[----:B------:R-:W-:-:S07]  /*8800*/  MOV R0, UR5 ;  /* 0x0000000500007c02 */ /* 0x000fce0008000f00 */
.L_x_151:
[----:B-1----:R1:W2:Y:S02]  /*8810*/  SYNCS.PHASECHK.TRANS64.TRYWAIT P0, [R0+URZ], R3 ;  /* 0x00000003000075a7 */ /* 0x0022a400080011ff */
[----:B--2---:R-:W-:Y:S05]  /*8820*/  @!P0 NANOSLEEP.SYNCS 0x989680 ;  /* 0x009896800000895d */ /* 0x004fea0003900000 */
[----:B------:R-:W2:Y:S02]  /*8830*/  @!P0 SYNCS.PHASECHK.TRANS64 P0, [R0+URZ], R3 ;  /* 0x00000003000085a7 */ /* 0x000ea400080010ff */
[----:B--2---:R-:W-:Y:S05]  /*8840*/  @!P0 BRA `(.L_x_151) ;  /* 0xfffffffc00f08947 */ /* 0x004fea000383ffff */
[----:B------:R-:W-:Y:S05]  /*8850*/  BRA `(.L_x_152) ;  /* 0xffffffa800f87947 */ /* 0x000fea000383ffff */
.L_x_54:
[----:B------:R-:W-:-:S07]  /*8860*/  MOV R0, UR5 ;  /* 0x0000000500007c02 */ /* 0x000fce0008000f00 */
.L_x_153:
[----:B-1----:R1:W2:Y:S02]  /*8870*/  SYNCS.PHASECHK.TRANS64.TRYWAIT P0, [R0+URZ], R3 ;  /* 0x00000003000075a7 */ /* 0x0022a400080011ff */
[----:B--2---:R-:W-:Y:S05]  /*8880*/  @!P0 NANOSLEEP.SYNCS 0x989680 ;  /* 0x009896800000895d */ /* 0x004fea0003900000 */
[----:B------:R-:W2:Y:S02]  /*8890*/  @!P0 SYNCS.PHASECHK.TRANS64 P0, [R0+URZ], R3 ;  /* 0x00000003000085a7 */ /* 0x000ea400080010ff */
[----:B--2---:R-:W-:Y:S05]  /*88a0*/  @!P0 BRA `(.L_x_153) ;  /* 0xfffffffc00f08947 */ /* 0x004fea000383ffff */
[----:B------:R-:W-:Y:S05]  /*88b0*/  BRA `(.L_x_154) ;  /* 0xffffffac00087947 */ /* 0x000fea000383ffff */
.L_x_55:
[----:B------:R-:W-:-:S07]  /*88c0*/  MOV R0, UR5 ;  /* 0x0000000500007c02 */ /* 0x000fce0008000f00 */
.L_x_155:
[----:B-1----:R1:W2:Y:S02]  /*88d0*/  SYNCS.PHASECHK.TRANS64.TRYWAIT P0, [R0+URZ], R3 ;  /* 0x00000003000075a7 */ /* 0x0022a400080011ff */
[----:B--2---:R-:W-:Y:S05]  /*88e0*/  @!P0 NANOSLEEP.SYNCS 0x989680 ;  /* 0x009896800000895d */ /* 0x004fea0003900000 */
[----:B------:R-:W2:Y:S02]  /*88f0*/  @!P0 SYNCS.PHASECHK.TRANS64 P0, [R0+URZ], R3 ;  /* 0x00000003000085a7 */ /* 0x000ea400080010ff */
[----:B--2---:R-:W-:Y:S05]  /*8900*/  @!P0 BRA `(.L_x_155) ;  /* 0xfffffffc00f08947 */ /* 0x004fea000383ffff */
[----:B------:R-:W-:Y:S05]  /*8910*/  BRA `(.L_x_156) ;  /* 0xffffffac00187947 */ /* 0x000fea000383ffff */
.L_x_56:
[----:B------:R-:W-:-:S07]  /*8920*/  MOV R0, UR5 ;  /* 0x0000000500007c02 */ /* 0x000fce0008000f00 */
.L_x_157:
[----:B-1----:R1:W2:Y:S02]  /*8930*/  SYNCS.PHASECHK.TRANS64.TRYWAIT P0, [R0+URZ], R3 ;  /* 0x00000003000075a7 */ /* 0x0022a400080011ff */
[----:B--2---:R-:W-:Y:S05]  /*8940*/  @!P0 NANOSLEEP.SYNCS 0x989680 ;  /* 0x009896800000895d */ /* 0x004fea0003900000 */
[----:B------:R-:W2:Y:S02]  /*8950*/  @!P0 SYNCS.PHASECHK.TRANS64 P0, [R0+URZ], R3 ;  /* 0x00000003000085a7 */ /* 0x000ea400080010ff */
[----:B--2---:R-:W-:Y:S05]  /*8960*/  @!P0 BRA `(.L_x_157) ;  /* 0xfffffffc00f08947 */ /* 0x004fea000383ffff */
[----:B------:R-:W-:Y:S05]  /*8970*/  BRA `(.L_x_158) ;  /* 0xffffffac00287947 */ /* 0x000fea000383ffff */
.L_x_57:
[----:B------:R-:W-:-:S07]  /*8980*/  MOV R0, UR5 ;  /* 0x0000000500007c02 */ /* 0x000fce0008000f00 */
.L_x_159:
[----:B-1----:R1:W2:Y:S02]  /*8990*/  SYNCS.PHASECHK.TRANS64.TRYWAIT P0, [R0+URZ], R3 ;  /* 0x00000003000075a7 */ /* 0x0022a400080011ff */
[----:B--2---:R-:W-:Y:S05]  /*89a0*/  @!P0 NANOSLEEP.SYNCS 0x989680 ;  /* 0x009896800000895d */ /* 0x004fea0003900000 */
[----:B------:R-:W2:Y:S02]  /*89b0*/  @!P0 SYNCS.PHASECHK.TRANS64 P0, [R0+URZ], R3 ;  /* 0x00000003000085a7 */ /* 0x000ea400080010ff */
[----:B--2---:R-:W-:Y:S05]  /*89c0*/  @!P0 BRA `(.L_x_159) ;  /* 0xfffffffc00f08947 */ /* 0x004fea000383ffff */
[----:B------:R-:W-:Y:S05]  /*89d0*/  BRA `(.L_x_160) ;  /* 0xffffffac00387947 */ /* 0x000fea000383ffff */
.L_x_58:
[----:B------:R-:W-:-:S07]  /*89e0*/  MOV R0, UR5 ;  /* 0x0000000500007c02 */ /* 0x000fce0008000f00 */
.L_x_161:
[----:B-1----:R1:W2:Y:S02]  /*89f0*/  SYNCS.PHASECHK.TRANS64.TRYWAIT P0, [R0+URZ], R3 ;  /* 0x00000003000075a7 */ /* 0x0022a400080011ff */
[----:B--2---:R-:W-:Y:S05]  /*8a00*/  @!P0 NANOSLEEP.SYNCS 0x989680 ;  /* 0x009896800000895d */ /* 0x004fea0003900000 */
[----:B------:R-:W2:Y:S02]  /*8a10*/  @!P0 SYNCS.PHASECHK.TRANS64 P0, [R0+URZ], R3 ;  /* 0x00000003000085a7 */ /* 0x000ea400080010ff */
[----:B--2---:R-:W-:Y:S05]  /*8a20*/  @!P0 BRA `(.L_x_161) ;  /* 0xfffffffc00f08947 */ /* 0x004fea000383ffff */
[----:B------:R-:W-:Y:S05]  /*8a30*/  BRA `(.L_x_162) ;  /* 0xffffffac00487947 */ /* 0x000fea000383ffff */
.L_x_59:
[----:B------:R-:W-:-:S07]  /*8a40*/  MOV R0, UR5 ;  /* 0x0000000500007c02 */ /* 0x000fce0008000f00 */
.L_x_163:
[----:B-1----:R1:W2:Y:S02]  /*8a50*/  SYNCS.PHASECHK.TRANS64.TRYWAIT P0, [R0+URZ], R3 ;  /* 0x00000003000075a7 */ /* 0x0022a400080011ff */
[----:B--2---:R-:W-:Y:S05]  /*8a60*/  @!P0 NANOSLEEP.SYNCS 0x989680 ;  /* 0x009896800000895d */ /* 0x004fea0003900000 */
[----:B------:R-:W2:Y:S02]  /*8a70*/  @!P0 SYNCS.PHASECHK.TRANS64 P0, [R0+URZ], R3 ;  /* 0x00000003000085a7 */ /* 0x000ea400080010ff */
[----:B--2---:R-:W-:Y:S05]  /*8a80*/  @!P0 BRA `(.L_x_163) ;  /* 0xfffffffc00f08947 */ /* 0x004fea000383ffff */
[----:B------:R-:W-:Y:S05]  /*8a90*/  BRA `(.L_x_164) ;  /* 0xffffffac00587947 */ /* 0x000fea000383ffff */
.L_x_62:
[----:B------:R-:W-:-:S07]  /*8aa0*/  MOV R4, UR4 ;  /* 0x0000000400047c02 */ /* 0x000fce0008000f00 */
.L_x_165:
[----:B--2---:R2:W3:Y:S02]  /*8ab0*/  SYNCS.PHASECHK.TRANS64.TRYWAIT P1, [R4+URZ+0x168], R7 ;  /* 0x00016807040075a7 */ /* 0x0044e400080211ff */
[----:B---3--:R-:W-:Y:S05]  /*8ac0*/  @!P1 NANOSLEEP.SYNCS 0x989680 ;  /* 0x009896800000995d */ /* 0x008fea0003900000 */
[----:B------:R-:W3:Y:S02]  /*8ad0*/  @!P1 SYNCS.PHASECHK.TRANS64 P1, [R4+URZ+0x168], R7 ;  /* 0x00016807040095a7 */ /* 0x000ee400080210ff */
[----:B---3--:R-:W-:Y:S05]  /*8ae0*/  @!P1 BRA `(.L_x_165) ;  /* 0xfffffffc00f09947 */ /* 0x008fea000383ffff */
[----:B------:R-:W-:Y:S05]  /*8af0*/  BRA `(.L_x_166) ;  /* 0xffffffac00c87947 */ /* 0x000fea000383ffff */
.L_x_63:
[----:B--2---:R-:W-:-:S07]  /*8b00*/  MOV R4, UR4 ;  /* 0x0000000400047c02 */ /* 0x004fce0008000f00 */
.L_x_167:
[----:B--2---:R2:W3:Y:S02]  /*8b10*/  SYNCS.PHASECHK.TRANS64.TRYWAIT P1, [R4+URZ+0x160], R5 ;  /* 0x00016005040075a7 */ /* 0x0044e400080211ff */
[----:B---3--:R-:W-:Y:S05]  /*8b20*/  @!P1 NANOSLEEP.SYNCS 0x989680 ;  /* 0x009896800000995d */ /* 0x008fea0003900000 */
[----:B------:R-:W3:Y:S02]  /*8b30*/  @!P1 SYNCS.PHASECHK.TRANS64 P1, [R4+URZ+0x160], R5 ;  /* 0x00016005040095a7 */ /* 0x000ee400080210ff */
[----:B---3--:R-:W-:Y:S05]  /*8b40*/  @!P1 BRA `(.L_x_167) ;  /* 0xfffffffc00f09947 */ /* 0x008fea000383ffff */
[----:B------:R-:W-:Y:S05]  /*8b50*/  BRA `(.L_x_168) ;  /* 0xffffffac00d07947 */ /* 0x000fea000383ffff */
.L_x_73:
[----:B--2---:R-:W-:-:S04]  /*8b60*/  MOV R5, UR5 ;  /* 0x0000000500057c02 */ /* 0x004fc80008000f00 */
[----:B------:R2:W3:Y:S03]  /*8b70*/  SYNCS.PHASECHK.TRANS64.TRYWAIT P0, [R5+URZ+0x8], R6 ;  /* 0x00000806050075a7 */ /* 0x0004e600080011ff */
[----:B---3--:R-:W-:Y:S05]  /*8b80*/  @!P0 NANOSLEEP.SYNCS 0x989680 ;  /* 0x009896800000895d */ /* 0x008fea0003900000 */
[----:B------:R-:W3:Y:S02]  /*8b90*/  @!P0 SYNCS.PHASECHK.TRANS64 P0, [R5+URZ+0x8], R6 ;  /* 0x00000806050085a7 */ /* 0x000ee400080010ff */
[----:B---3--:R-:W-:Y:S05]  /*8ba0*/  @!P0 BRA `(.L_x_73) ;  /* 0xfffffffc00ec8947 */ /* 0x008fea000383ffff */
[----:B------:R-:W-:Y:S05]  /*8bb0*/  BRA `(.L_x_72) ;  /* 0xffffffb0009c7947 */ /* 0x000fea000383ffff */
.L_x_75:
[----:B------:R-:W-:Y:S01]  /*8bc0*/  BSSY B0, `(.L_x_169) ;  /* 0x0000006000007945 */ /* 0x000fe20003800000 */
[----:B------:R-:W-:-:S07]  /*8bd0*/  MOV R15, 0xffffffff ;  /* 0xffffffff000f7802 */ /* 0x000fce0000000f00 */
[----:B-12--5:R-:W-:Y:S05]  /*8be0*/  WARPSYNC.COLLECTIVE R15, `(.L_x_170) ;  /* 0x000000000f0c7348 */ /* 0x026fea0003c00000 */
[----:B------:R-:W-:Y:S02]  /*8bf0*/  ELECT P6, UR79, PT ;  /* 0x00000000004f782f */ /* 0x000fe400038c0000 */
[----:B------:R-:W-:Y:S01]  /*8c00*/  MOV R14, UR79 ;  /* 0x0000004f000e7c02 */ /* 0x000fe20008000f00 */
[----:B-12--5:R-:W-:Y:S10]  /*8c10*/  ENDCOLLECTIVE ;  /* 0x000000000000791b */ /* 0x026ff40003800000 */
.L_x_170:
[----:B------:R-:W-:Y:S05]  /*8c20*/  BSYNC B0 ;  /* 0x0000000000007941 */ /* 0x000fea0003800000 */
.L_x_169:
[----:B------:R-:W-:Y:S01]  /*8c30*/  PLOP3.LUT P0, PT, P6, PT, PT, 0x80, 0x8 ;  /* 0x000000000008781c */ /* 0x000fe2000370f070 */
[----:B------:R-:W-:-:S12]  /*8c40*/  BRA `(.L_x_171) ;  /* 0xffffffb000c87947 */ /* 0x000fd8000383ffff */
.L_x_77:
[----:B--2---:R-:W-:-:S04]  /*8c50*/  MOV R3, UR5 ;  /* 0x0000000500037c02 */ /* 0x004fc80008000f00 */
[----:B------:R2:W3:Y:S03]  /*8c60*/  SYNCS.PHASECHK.TRANS64.TRYWAIT P0, [R3+URZ+0x8], R4 ;  /* 0x00000804030075a7 */ /* 0x0004e600080011ff */
[----:B---3--:R-:W-:Y:S05]  /*8c70*/  @!P0 NANOSLEEP.SYNCS 0x989680 ;  /* 0x009896800000895d */ /* 0x008fea0003900000 */
[----:B------:R-:W3:Y:S02]  /*8c80*/  @!P0 SYNCS.PHASECHK.TRANS64 P0, [R3+URZ+0x8], R4 ;  /* 0x00000804030085a7 */ /* 0x000ee400080010ff */
[----:B---3--:R-:W-:Y:S05]  /*8c90*/  @!P0 BRA `(.L_x_77) ;  /* 0xfffffffc00ec8947 */ /* 0x008fea000383ffff */
[----:B------:R-:W-:Y:S05]  /*8ca0*/  BRA `(.L_x_76) ;  /* 0xffffffb000cc7947 */ /* 0x000fea000383ffff */
.L_x_78:
[----:B------:R-:W-:-:S07]  /*8cb0*/  MOV R4, UR17 ;  /* 0x0000001100047c02 */ /* 0x000fce0008000f00 */
.L_x_172:
[----:B-1----:R1:W2:Y:S02]  /*8cc0*/  SYNCS.PHASECHK.TRANS64.TRYWAIT P0, [R4+URZ+0x160], R5 ;  /* 0x00016005040075a7 */ /* 0x0022a400080011ff */
[----:B--2---:R-:W-:Y:S05]  /*8cd0*/  @!P0 NANOSLEEP.SYNCS 0x989680 ;  /* 0x009896800000895d */ /* 0x004fea0003900000 */
[----:B------:R-:W2:Y:S02]  /*8ce0*/  @!P0 SYNCS.PHASECHK.TRANS64 P0, [R4+URZ+0x160], R5 ;  /* 0x00016005040085a7 */ /* 0x000ea400080010ff */
[----:B--2---:R-:W-:Y:S05]  /*8cf0*/  @!P0 BRA `(.L_x_172) ;  /* 0xfffffffc00f08947 */ /* 0x004fea000383ffff */
[----:B------:R-:W-:Y:S05]  /*8d00*/  BRA `(.L_x_173) ;  /* 0xffffffb400b87947 */ /* 0x000fea000383ffff */
.L_x_80:
[----:B------:R-:W-:-:S07]  /*8d10*/  MOV R4, UR22 ;  /* 0x0000001600047c02 */ /* 0x000fce0008000f00 */
.L_x_174:
[----:B-1----:R1:W2:Y:S02]  /*8d20*/  SYNCS.PHASECHK.TRANS64.TRYWAIT P0, [R4+URZ+0x180], R5 ;  /* 0x00018005040075a7 */ /* 0x0022a400080011ff */
[----:B--2---:R-:W-:Y:S05]  /*8d30*/  @!P0 NANOSLEEP.SYNCS 0x989680 ;  /* 0x009896800000895d */ /* 0x004fea0003900000 */
[----:B------:R-:W2:Y:S02]  /*8d40*/  @!P0 SYNCS.PHASECHK.TRANS64 P0, [R4+URZ+0x180], R5 ;  /* 0x00018005040085a7 */ /* 0x000ea400080010ff */
[----:B--2---:R-:W-:Y:S05]  /*8d50*/  @!P0 BRA `(.L_x_174) ;  /* 0xfffffffc00f08947 */ /* 0x004fea000383ffff */
[----:B------:R-:W-:Y:S05]  /*8d60*/  BRA `(.L_x_79) ;  /* 0xffffffb400d87947 */ /* 0x000fea000383ffff */
.L_x_84:
[----:B-1----:R-:W-:Y:S07]  /*8d70*/  MOV R4, UR10 ;  /* 0x0000000a00047c02 */ /* 0x002fee0008000f00 */
.L_x_175:
[----:B-1----:R1:W2:Y:S02]  /*8d80*/  SYNCS.PHASECHK.TRANS64.TRYWAIT P0, [R4+URZ], R7 ;  /* 0x00000007040075a7 */ /* 0x0022a400080011ff */
[----:B--2---:R-:W-:Y:S05]  /*8d90*/  @!P0 NANOSLEEP.SYNCS 0x989680 ;  /* 0x009896800000895d */ /* 0x004fea0003900000 */
[----:B------:R-:W2:Y:S02]  /*8da0*/  @!P0 SYNCS.PHASECHK.TRANS64 P0, [R4+URZ], R7 ;  /* 0x00000007040085a7 */ /* 0x000ea400080010ff */
[----:B--2---:R-:W-:Y:S05]  /*8db0*/  @!P0 BRA `(.L_x_175) ;  /* 0xfffffffc00f08947 */ /* 0x004fea000383ffff */
[----:B------:R-:W-:Y:S05]  /*8dc0*/  BRA `(.L_x_83) ;  /* 0xffffffb400fc7947 */ /* 0x000fea000383ffff */
.L_x_88:
[----:B--2---:R-:W-:-:S07]  /*8dd0*/  MOV R0, UR4 ;  /* 0x0000000400007c02 */ /* 0x004fce0008000f00 */
.L_x_176:
[----:B-1----:R1:W2:Y:S02]  /*8de0*/  SYNCS.PHASECHK.TRANS64.TRYWAIT P0, [R0+URZ], R5 ;  /* 0x00000005000075a7 */ /* 0x0022a400080011ff */
[----:B--2---:R-:W-:Y:S05]  /*8df0*/  @!P0 NANOSLEEP.SYNCS 0x989680 ;  /* 0x009896800000895d */ /* 0x004fea0003900000 */
[----:B------:R-:W2:Y:S02]  /*8e00*/  @!P0 SYNCS.PHASECHK.TRANS64 P0, [R0+URZ], R5 ;  /* 0x00000005000085a7 */ /* 0x000ea400080010ff */
[----:B--2---:R-:W-:Y:S05]  /*8e10*/  @!P0 BRA `(.L_x_176) ;  /* 0xfffffffc00f08947 */ /* 0x004fea000383ffff */
[----:B------:R-:W-:Y:S05]  /*8e20*/  BRA `(.L_x_177) ;  /* 0xffffffb800d47947 */ /* 0x000fea000383ffff */
.L_x_91:
[----:B------:R-:W-:-:S07]  /*8e30*/  MOV R0, UR17 ;  /* 0x0000001100007c02 */ /* 0x000fce0008000f00 */
.L_x_178:
[----:B-1----:R1:W2:Y:S02]  /*8e40*/  SYNCS.PHASECHK.TRANS64.TRYWAIT P1, [R0+URZ+0x190], R5 ;  /* 0x00019005000075a7 */ /* 0x0022a400080211ff */
[----:B--2---:R-:W-:Y:S05]  /*8e50*/  @!P1 NANOSLEEP.SYNCS 0x989680 ;  /* 0x009896800000995d */ /* 0x004fea0003900000 */
[----:B------:R-:W2:Y:S02]  /*8e60*/  @!P1 SYNCS.PHASECHK.TRANS64 P1, [R0+URZ+0x190], R5 ;  /* 0x00019005000095a7 */ /* 0x000ea400080210ff */
[----:B--2---:R-:W-:Y:S05]  /*8e70*/  @!P1 BRA `(.L_x_178) ;  /* 0xfffffffc00f09947 */ /* 0x004fea000383ffff */
[----:B------:R-:W-:Y:S05]  /*8e80*/  BRA `(.L_x_179) ;  /* 0xffffffbc00207947 */ /* 0x000fea000383ffff */
.L_x_96:
[----:B------:R-:W-:Y:S07]  /*8e90*/  MOV R0, UR19 ;  /* 0x0000001300007c02 */ /* 0x000fee0008000f00 */
.L_x_180:
[----:B-1----:R1:W2:Y:S02]  /*8ea0*/  SYNCS.PHASECHK.TRANS64.TRYWAIT P0, [R0+URZ+0x160], R3 ;  /* 0x00016003000075a7 */ /* 0x0022a400080011ff */
[----:B--2---:R-:W-:Y:S05]  /*8eb0*/  @!P0 NANOSLEEP.SYNCS 0x989680 ;  /* 0x009896800000895d */ /* 0x004fea0003900000 */
[----:B------:R-:W2:Y:S02]  /*8ec0*/  @!P0 SYNCS.PHASECHK.TRANS64 P0, [R0+URZ+0x160], R3 ;  /* 0x00016003000085a7 */ /* 0x000ea400080010ff */
[----:B--2---:R-:W-:Y:S05]  /*8ed0*/  @!P0 BRA `(.L_x_180) ;  /* 0xfffffffc00f08947 */ /* 0x004fea000383ffff */
[----:B------:R-:W-:Y:S05]  /*8ee0*/  BRA `(.L_x_181) ;  /* 0xffffffc0004c7947 */ /* 0x000fea000383ffff */
.L_x_99:
[----:B------:R-:W-:Y:S07]  /*8ef0*/  MOV R0, UR19 ;  /* 0x0000001300007c02 */ /* 0x000fee0008000f00 */
.L_x_182:
[----:B-1----:R1:W2:Y:S02]  /*8f00*/  SYNCS.PHASECHK.TRANS64.TRYWAIT P0, [R0+URZ+0x158], R9 ;  /* 0x00015809000075a7 */ /* 0x0022a400080011ff */
[----:B--2---:R-:W-:Y:S05]  /*8f10*/  @!P0 NANOSLEEP.SYNCS 0x989680 ;  /* 0x009896800000895d */ /* 0x004fea0003900000 */
[----:B------:R-:W2:Y:S02]  /*8f20*/  @!P0 SYNCS.PHASECHK.TRANS64 P0, [R0+URZ+0x158], R9 ;  /* 0x00015809000085a7 */ /* 0x000ea400080010ff */
[----:B--2---:R-:W-:Y:S05]  /*8f30*/  @!P0 BRA `(.L_x_182) ;  /* 0xfffffffc00f08947 */ /* 0x004fea000383ffff */
[----:B------:R-:W-:Y:S05]  /*8f40*/  BRA `(.L_x_98) ;  /* 0xffffffc400ac7947 */ /* 0x000fea000383ffff */
.L_x_102:
[----:B-1----:R-:W-:Y:S07]  /*8f50*/  MOV R0, UR19 ;  /* 0x0000001300007c02 */ /* 0x002fee0008000f00 */
.L_x_183:
[----:B-1----:R1:W2:Y:S02]  /*8f60*/  SYNCS.PHASECHK.TRANS64.TRYWAIT P2, [R0+URZ+0x148], R3 ;  /* 0x00014803000075a7 */ /* 0x0022a400080411ff */
[----:B--2---:R-:W-:Y:S05]  /*8f70*/  @!P2 NANOSLEEP.SYNCS 0x989680 ;  /* 0x009896800000a95d */ /* 0x004fea0003900000 */
[----:B------:R-:W2:Y:S02]  /*8f80*/  @!P2 SYNCS.PHASECHK.TRANS64 P2, [R0+URZ+0x148], R3 ;  /* 0x000148030000a5a7 */ /* 0x000ea400080410ff */
[----:B--2---:R-:W-:Y:S05]  /*8f90*/  @!P2 BRA `(.L_x_183) ;  /* 0xfffffffc00f0a947 */ /* 0x004fea000383ffff */
[----:B------:R-:W-:Y:S05]  /*8fa0*/  BRA `(.L_x_184) ;  /* 0xffffffc800087947 */ /* 0x000fea000383ffff */
.L_x_105:
[----:B------:R-:W-:Y:S07]  /*8fb0*/  MOV R0, UR44 ;  /* 0x0000002c00007c02 */ /* 0x000fee0008000f00 */
.L_x_185:
[----:B-1----:R1:W2:Y:S02]  /*8fc0*/  SYNCS.PHASECHK.TRANS64.TRYWAIT P0, [R0+URZ+0x160], R3 ;  /* 0x00016003000075a7 */ /* 0x0022a400080011ff */
[----:B--2---:R-:W-:Y:S05]  /*8fd0*/  @!P0 NANOSLEEP.SYNCS 0x989680 ;  /* 0x009896800000895d */ /* 0x004fea0003900000 */
[----:B------:R-:W2:Y:S02]  /*8fe0*/  @!P0 SYNCS.PHASECHK.TRANS64 P0, [R0+URZ+0x160], R3 ;  /* 0x00016003000085a7 */ /* 0x000ea400080010ff */
[----:B--2---:R-:W-:Y:S05]  /*8ff0*/  @!P0 BRA `(.L_x_185) ;  /* 0xfffffffc00f08947 */ /* 0x004fea000383ffff */
[----:B------:R-:W-:Y:S05]  /*9000*/  BRA `(.L_x_186) ;  /* 0xffffffcc00847947 */ /* 0x000fea000383ffff */
.L_x_116:
[----:B-1----:R-:W-:Y:S04]  /*9010*/  MOV R2, UR44 ;  /* 0x0000002c00027c02 */ /* 0x002fe80008000f00 */
[----:B------:R1:W2:Y:S03]  /*9020*/  SYNCS.PHASECHK.TRANS64.TRYWAIT P1, [R2+URZ+0x140], R3 ;  /* 0x00014003020075a7 */ /* 0x0002a600080211ff */
[----:B--2---:R-:W-:Y:S05]  /*9030*/  @!P1 NANOSLEEP.SYNCS 0x989680 ;  /* 0x009896800000995d */ /* 0x004fea0003900000 */
[----:B------:R-:W2:Y:S02]  /*9040*/  @!P1 SYNCS.PHASECHK.TRANS64 P1, [R2+URZ+0x140], R3 ;  /* 0x00014003020095a7 */ /* 0x000ea400080210ff */
[----:B--2---:R-:W-:Y:S05]  /*9050*/  @!P1 BRA `(.L_x_116) ;  /* 0xfffffffc00ec9947 */ /* 0x004fea000383ffff */
[----:B------:R-:W-:Y:S05]  /*9060*/  BRA `(.L_x_115) ;  /* 0xffffffd800e07947 */ /* 0x000fea000383ffff */
.L_x_118:
[----:B------:R1:W1:Y:S02]  /*9070*/  SYNCS.PHASECHK.TRANS64.TRYWAIT P1, [R165+URZ+0x170], R0 ;  /* 0x00017000a50075a7 */ /* 0x00026400080211ff */
[----:B-1----:R-:W-:Y:S05]  /*9080*/  @!P1 NANOSLEEP.SYNCS 0x989680 ;  /* 0x009896800000995d */ /* 0x002fea0003900000 */
[----:B------:R-:W1:Y:S02]  /*9090*/  @!P1 SYNCS.PHASECHK.TRANS64 P1, [R165+URZ+0x170], R0 ;  /* 0x00017000a50095a7 */ /* 0x000e6400080210ff */
[----:B-1----:R-:W-:Y:S05]  /*90a0*/  @!P1 BRA `(.L_x_118) ;  /* 0xfffffffc00f09947 */ /* 0x002fea000383ffff */
[----:B------:R-:W-:Y:S05]  /*90b0*/  BRA `(.L_x_117) ;  /* 0xffffffdc00287947 */ /* 0x000fea000383ffff */
        .weak           $__internal_0_$__cuda_sm10x_tcgen05_guardrail_trap_col_being_dealloced_not_returned_by_alloc
        .type           $__internal_0_$__cuda_sm10x_tcgen05_guardrail_trap_col_being_dealloced_not_returned_by_alloc,@function
        .size           $__internal_0_$__cuda_sm10x_tcgen05_guardrail_trap_col_being_dealloced_not_returned_by_alloc,($__internal_1_$__cuda_sm10x_tcgen05_guardrail_trap_phase_invalid_during_alloc - $__internal_0_$__cuda_sm10x_tcgen05_guardrail_trap_col_being_dealloced_not_returned_by_alloc)
$__internal_0_$__cuda_sm10x_tcgen05_guardrail_trap_col_being_dealloced_not_returned_by_alloc:
[----:B------:R-:W-:Y:S05]  /*90c0*/  BPT.TRAP 0x1 ;  /* 0x000000040000795c */ /* 0x000fea0000300000 */
[----:B------:R-:W-:-:S04]  /*90d0*/  HFMA2 R3, -RZ, RZ, 0, 0 ;  /* 0x00000000ff037431 */ /* 0x000fc800000001ff */
[----:B------:R-:W-:Y:S05]  /*90e0*/  RET.REL.NODEC R2 `(_ZN7cutlass13device_kernelINS_4conv6kernel13ConvUniversalINS1_16ConvProblemShapeILNS1_8OperatorE0ELi2EEENS1_10collective14CollectiveConvINS1_47MainloopSm100TmaUmmaWarpSpecializedImplicitGemmILS5_0ELi20ELi2ELi1ELi2EN4cute5tupleIJNSA_1CILi2EEENSC_ILi1EEESE_EEEEENSB_IJNSC_ILi256EEENSC_ILi64EEENSB_IJSI_EEEEEENS_12float_e4m3_tESL_NSA_8TiledMMAINSA_8MMA_AtomIJNSA_10MMA_TraitsINSA_25SM100_MMA_F8F6F4_2x1SM_SSEJSL_SL_fSH_SI_NSA_17integral_constantINSA_4UMMA5MajorELSS_0EEEST_NSQ_INSR_7ScaleInELSU_0EEESV_EEEEEENSA_6LayoutINSB_IJSE_SE_SE_EEENSB_IJNSC_ILi0EEES10_S10_EEEEENSB_IJNSA_10UnderscoreES13_S13_EEEEENS7_6detail27Sm100ImplicitGemmTileTraitsINSA_25SM100_TMA_2SM_LOAD_IM2COLENSA_14ComposedLayoutINSA_7SwizzleILi2ELi4ELi3EEENSA_18smem_ptr_flag_bitsILi8EEENSY_INSB_IJNSC_ILi8EEESI_EEENSB_IJSI_SE_EEEEEEEvEENS17_INSA_18SM100_TMA_2SM_LOADES1I_vEEEENS_8epilogue10collective18CollectiveEpilogueINS1N_23Sm100TmaWarpSpecializedILi1ELi1ELi64ELb0ELb0EEEJNSB_IJNSC_ILi128EEESI_SJ_EEENSB_IJNSY_IS1S_SE_EENSY_ISI_SE_EEEEESL_NSB_IJNSB_IJlllEEESE_S10_EEESL_S1Y_NS1N_6fusion15FusionCallbacksIS1R_NS1Z_17LinearCombinationISL_fSL_fLNS_15FloatRoundStyleE2EEES1T_S1W_JEEENSA_5SM1004TMEM4LOAD26SM100_TMEM_LOAD_32dp32b64xENSA_20SM90_TMA_LOAD_IM2COLES1I_NSA_39AutoVectorizingCopyWithAssumedAlignmentILi128EEENSA_21SM90_TMA_STORE_IM2COLES1I_S2B_S2B_EEEvvEEEEvNT_6ParamsE) ;  /* 0xffffff6c02c47950 */ /* 0x000fea0003c3ffff */
        .weak           $__internal_1_$__cuda_sm10x_tcgen05_guardrail_trap_phase_invalid_during_alloc
        .type           $__internal_1_$__cuda_sm10x_tcgen05_guardrail_trap_phase_invalid_during_alloc,@function
        .size           $__internal_1_$__cuda_sm10x_tcgen05_guardrail_trap_phase_invalid_during_alloc,($__internal_2_$__cuda_sm10x_tcgen05_guardrail_trap_unallocated_columns_being_dealloced - $__internal_1_$__cuda_sm10x_tcgen05_guardrail_trap_phase_invalid_during_alloc)
$__internal_1_$__cuda_sm10x_tcgen05_guardrail_trap_phase_invalid_during_alloc:
[----:B------:R-:W-:Y:S05]  /*90f0*/  BPT.TRAP 0x1 ;  /* 0x000000040000795c */ /* 0x000fea0000300000 */
[----:B------:R-:W-:-:S04]  /*9100*/  MOV R5, 0x0 ;  /* 0x0000000000057802 */ /* 0x000fc80000000f00 */
[----:B------:R-:W-:Y:S05]  /*9110*/  RET.REL.NODEC R4 `(_ZN7cutlass13device_kernelINS_4conv6kernel13ConvUniversalINS1_16ConvProblemShapeILNS1_8OperatorE0ELi2EEENS1_10collective14CollectiveConvINS1_47MainloopSm100TmaUmmaWarpSpecializedImplicitGemmILS5_0ELi20ELi2ELi1ELi2EN4cute5tupleIJNSA_1CILi2EEENSC_ILi1EEESE_EEEEENSB_IJNSC_ILi256EEENSC_ILi64EEENSB_IJSI_EEEEEENS_12float_e4m3_tESL_NSA_8TiledMMAINSA_8MMA_AtomIJNSA_10MMA_TraitsINSA_25SM100_MMA_F8F6F4_2x1SM_SSEJSL_SL_fSH_SI_NSA_17integral_constantINSA_4UMMA5MajorELSS_0EEEST_NSQ_INSR_7ScaleInELSU_0EEESV_EEEEEENSA_6LayoutINSB_IJSE_SE_SE_EEENSB_IJNSC_ILi0EEES10_S10_EEEEENSB_IJNSA_10UnderscoreES13_S13_EEEEENS7_6detail27Sm100ImplicitGemmTileTraitsINSA_25SM100_TMA_2SM_LOAD_IM2COLENSA_14ComposedLayoutINSA_7SwizzleILi2ELi4ELi3EEENSA_18smem_ptr_flag_bitsILi8EEENSY_INSB_IJNSC_ILi8EEESI_EEENSB_IJSI_SE_EEEEEEEvEENS17_INSA_18SM100_TMA_2SM_LOADES1I_vEEEENS_8epilogue10collective18CollectiveEpilogueINS1N_23Sm100TmaWarpSpecializedILi1ELi1ELi64ELb0ELb0EEEJNSB_IJNSC_ILi128EEESI_SJ_EEENSB_IJNSY_IS1S_SE_EENSY_ISI_SE_EEEEESL_NSB_IJNSB_IJlllEEESE_S10_EEESL_S1Y_NS1N_6fusion15FusionCallbacksIS1R_NS1Z_17LinearCombinationISL_fSL_fLNS_15FloatRoundStyleE2EEES1T_S1W_JEEENSA_5SM1004TMEM4LOAD26SM100_TMEM_LOAD_32dp32b64xENSA_20SM90_TMA_LOAD_IM2COLES1I_NSA_39AutoVectorizingCopyWithAssumedAlignmentILi128EEENSA_21SM90_TMA_STORE_IM2COLES1I_S2B_S2B_EEEvvEEEEvNT_6ParamsE) ;  /* 0xffffff6c04b87950 */ /* 0x000fea0003c3ffff */
        .weak           $__internal_2_$__cuda_sm10x_tcgen05_guardrail_trap_unallocated_columns_being_dealloced
        .type           $__internal_2_$__cuda_sm10x_tcgen05_guardrail_trap_unallocated_columns_being_dealloced,@function
        .size           $__internal_2_$__cuda_sm10x_tcgen05_guardrail_trap_unallocated_columns_being_dealloced,(.L_x_188 - $__internal_2_$__cuda_sm10x_tcgen05_guardrail_trap_unallocated_columns_being_dealloced)
$__internal_2_$__cuda_sm10x_tcgen05_guardrail_trap_unallocated_columns_being_dealloced:
[----:B------:R-:W-:Y:S05]  /*9120*/  BPT.TRAP 0x1 ;  /* 0x000000040000795c */ /* 0x000fea0000300000 */
[----:B------:R-:W-:-:S04]  /*9130*/  HFMA2 R3, -RZ, RZ, 0, 0 ;  /* 0x00000000ff037431 */ /* 0x000fc800000001ff */
[----:B------:R-:W-:Y:S05]  /*9140*/  RET.REL.NODEC R2 `(_ZN7cutlass13device_kernelINS_4conv6kernel13ConvUniversalINS1_16ConvProblemShapeILNS1_8OperatorE0ELi2EEENS1_10collective14CollectiveConvINS1_47MainloopSm100TmaUmmaWarpSpecializedImplicitGemmILS5_0ELi20ELi2ELi1ELi2EN4cute5tupleIJNSA_1CILi2EEENSC_ILi1EEESE_EEEEENSB_IJNSC_ILi256EEENSC_ILi64EEENSB_IJSI_EEEEEENS_12float_e4m3_tESL_NSA_8TiledMMAINSA_8MMA_AtomIJNSA_10MMA_TraitsINSA_25SM100_MMA_F8F6F4_2x1SM_SSEJSL_SL_fSH_SI_NSA_17integral_constantINSA_4UMMA5MajorELSS_0EEEST_NSQ_INSR_7ScaleInELSU_0EEESV_EEEEEENSA_6LayoutINSB_IJSE_SE_SE_EEENSB_IJNSC_ILi0EEES10_S10_EEEEENSB_IJNSA_10UnderscoreES13_S13_EEEEENS7_6detail27Sm100ImplicitGemmTileTraitsINSA_25SM100_TMA_2SM_LOAD_IM2COLENSA_14ComposedLayoutINSA_7SwizzleILi2ELi4ELi3EEENSA_18smem_ptr_flag_bitsILi8EEENSY_INSB_IJNSC_ILi8EEESI_EEENSB_IJSI_SE_EEEEEEEvEENS17_INSA_18SM100_TMA_2SM_LOADES1I_vEEEENS_8epilogue10collective18CollectiveEpilogueINS1N_23Sm100TmaWarpSpecializedILi1ELi1ELi64ELb0ELb0EEEJNSB_IJNSC_ILi128EEESI_SJ_EEENSB_IJNSY_IS1S_SE_EENSY_ISI_SE_EEEEESL_NSB_IJNSB_IJlllEEESE_S10_EEESL_S1Y_NS1N_6fusion15FusionCallbacksIS1R_NS1Z_17LinearCombinationISL_fSL_fLNS_15FloatRoundStyleE2EEES1T_S1W_JEEENSA_5SM1004TMEM4LOAD26SM100_TMEM_LOAD_32dp32b64xENSA_20SM90_TMA_LOAD_IM2COLES1I_NSA_39AutoVectorizingCopyWithAssumedAlignmentILi128EEENSA_21SM90_TMA_STORE_IM2COLES1I_S2B_S2B_EEEvvEEEEvNT_6ParamsE) ;  /* 0xffffff6c02ac7950 */ /* 0x000fea0003c3ffff */
.L_x_187:
[----:B------:R-:W-:-:S00]  /*9150*/  BRA `(.L_x_187) ;  /* 0xfffffffc00fc7947 */ /* 0x000fc0000383ffff */
[----:B------:R-:W-:-:S00]  /*9160*/  NOP ;  /* 0x0000000000007918 */ /* 0x000fc00000000000 */
        /* <DEDUP_REMOVED lines=9> */
.L_x_188:


//--------------------- .nv.global.init           --------------------------
	.section	.nv.global.init,"aw",@progbits
.nv.global.init:
	.type		$str$29,@object
	.size		$str$29,($str$30 - $str$29)
$str$29:
        /*0000*/ 	.byte	0x28, 0x61, 0x64, 0x64, 0x72, 0x65, 0x73, 0x73, 0x20, 0x26, 0x20, 0x6d, 0x61, 0x73, 0x6b, 0x29
        /*0010*/ 	.byte	0x20, 0x3d, 0x3d, 0x20, 0x30, 0x00
	.type		$str$30,@object
	.size		$str$30,($str$28 - $str$30)
$str$30:
        /*0016*/ 	.byte	0x2f, 0x74, 0x6d, 0x70, 0x2f, 0x63, 0x75, 0x74, 0x6c, 0x61, 0x73, 0x73, 0x5f, 0x73, 0x77, 0x65
        /*0026*/ 	.byte	0x65, 0x70, 0x5f, 0x73, 0x72, 0x63, 0x2f, 0x69, 0x6e, 0x63, 0x6c, 0x75, 0x64, 0x65, 0x2f, 0x63
        /*0036*/ 	.byte	0x75, 0x74, 0x65, 0x2f, 0x70, 0x6f, 0x69, 0x6e, 0x74, 0x65, 0x72, 0x5f, 0x66, 0x6c, 0x61, 0x67
        /*0046*/ 	.byte	0x67, 0x65, 0x64, 0x2e, 0x68, 0x70, 0x70, 0x00
	.type		$str$28,@object
	.size		$str$28,($str$27 - $str$28)
$str$28:
        /*004e*/ 	.byte	0x2f, 0x74, 0x6d, 0x70, 0x2f, 0x63, 0x75, 0x74, 0x6c, 0x61, 0x73, 0x73, 0x5f, 0x73, 0x77, 0x65
        /*005e*/ 	.byte	0x65, 0x70, 0x5f, 0x73, 0x72, 0x63, 0x2f, 0x69, 0x6e, 0x63, 0x6c, 0x75, 0x64, 0x65, 0x2f, 0x63
        /*006e*/ 	.byte	0x75, 0x74, 0x65, 0x2f, 0x61, 0x74, 0x6f, 0x6d, 0x2f, 0x63, 0x6f, 0x70, 0x79, 0x5f, 0x74, 0x72
        /*007e*/ 	.byte	0x61, 0x69, 0x74, 0x73, 0x5f, 0x73, 0x6d, 0x31, 0x30, 0x30, 0x2e, 0x68, 0x70, 0x70, 0x00
	.type		$str$27,@object
	.size		$str$27,(__unnamed_1 - $str$27)
$str$27:
        /*008d*/ 	.byte	0x28, 0x28, 0x75, 0x69, 0x6e, 0x74, 0x33, 0x32, 0x5f, 0x74, 0x28, 0x74, 0x68, 0x72, 0x65, 0x61
        /*009d*/ 	.byte	0x64, 0x49, 0x64, 0x78, 0x2e, 0x78, 0x29, 0x20, 0x2f, 0x20, 0x33, 0x32, 0x29, 0x20, 0x25, 0x20
        /*00ad*/ 	.byte	0x34, 0x29, 0x20, 0x3d, 0x3d, 0x20, 0x28, 0x28, 0x28, 0x74, 0x6d, 0x65, 0x6d, 0x5f, 0x61, 0x64
        /*00bd*/ 	.byte	0x64, 0x72, 0x20, 0x3e, 0x3e, 0x20, 0x31, 0x36, 0x29, 0x20, 0x2f, 0x20, 0x33, 0x32, 0x29, 0x20
        /*00cd*/ 	.byte	0x25, 0x20, 0x34, 0x29, 0x00
	.type		__unnamed_1,@object
	.size		__unnamed_1,(__unnamed_2 - __unnamed_1)
__unnamed_1:
        /*00d2*/ 	.byte	0x61, 0x75, 0x74, 0x6f, 0x20, 0x63, 0x75, 0x74, 0x65, 0x3a, 0x3a, 0x61, 0x73, 0x5f, 0x70, 0x6f
        /* <DEDUP_REMOVED lines=24> */
        /*0262*/ 	.byte	0x43, 0x3c, 0x38, 0x31, 0x39, 0x32, 0x3e, 0x3e, 0x3e, 0x3e, 0x5d, 0x00
	.type		__unnamed_2,@object
	.size		__unnamed_2,(.L_2 - __unnamed_2)
__unnamed_2:
        /* <DEDUP_REMOVED lines=42> */
        /*050e*/ 	.byte	0x3e, 0x3e, 0x3e, 0x3e, 0x5d, 0x00
.L_2:


//--------------------- .nv.shared._ZN7cutlass13device_kernelINS_4conv6kernel13ConvUniversalINS1_16ConvProblemShapeILNS1_8OperatorE0ELi2EEENS1_10collective14CollectiveConvINS1_47MainloopSm100TmaUmmaWarpSpecializedImplicitGemmILS5_0ELi20ELi2ELi1ELi2EN4cute5tupleIJNSA_1CILi2EEENSC_ILi1EEESE_EEEEENSB_IJNSC_ILi256EEENSC_ILi64EEENSB_IJSI_EEEEEENS_12float_e4m3_tESL_NSA_8TiledMMAINSA_8MMA_AtomIJNSA_10MMA_TraitsINSA_25SM100_MMA_F8F6F4_2x1SM_SSEJSL_SL_fSH_SI_NSA_17integral_constantINSA_4UMMA5MajorELSS_0EEEST_NSQ_INSR_7ScaleInELSU_0EEESV_EEEEEENSA_6LayoutINSB_IJSE_SE_SE_EEENSB_IJNSC_ILi0EEES10_S10_EEEEENSB_IJNSA_10UnderscoreES13_S13_EEEEENS7_6detail27Sm100ImplicitGemmTileTraitsINSA_25SM100_TMA_2SM_LOAD_IM2COLENSA_14ComposedLayoutINSA_7SwizzleILi2ELi4ELi3EEENSA_18smem_ptr_flag_bitsILi8EEENSY_INSB_IJNSC_ILi8EEESI_EEENSB_IJSI_SE_EEEEEEEvEENS17_INSA_18SM100_TMA_2SM_LOADES1I_vEEEENS_8epilogue10collective18CollectiveEpilogueINS1N_23Sm100TmaWarpSpecializedILi1ELi1ELi64ELb0ELb0EEEJNSB_IJNSC_ILi128EEESI_SJ_EEENSB_IJNSY_IS1S_SE_EENSY_ISI_SE_EEEEESL_NSB_IJNSB_IJlllEEESE_S10_EEESL_S1Y_NS1N_6fusion15FusionCallbacksIS1R_NS1Z_17LinearCombinationISL_fSL_fLNS_15FloatRoundStyleE2EEES1T_S1W_JEEENSA_5SM1004TMEM4LOAD26SM100_TMEM_LOAD_32dp32b64xENSA_20SM90_TMA_LOAD_IM2COLES1I_NSA_39AutoVectorizingCopyWithAssumedAlignmentILi128EEENSA_21SM90_TMA_STORE_IM2COLES1I_S2B_S2B_EEEvvEEEEvNT_6ParamsE --------------------------
	.section	.nv.shared._ZN7cutlass13device_kernelINS_4conv6kernel13ConvUniversalINS1_16ConvProblemShapeILNS1_8OperatorE0ELi2EEENS1_10collective14CollectiveConvINS1_47MainloopSm100TmaUmmaWarpSpecializedImplicitGemmILS5_0ELi20ELi2ELi1ELi2EN4cute5tupleIJNSA_1CILi2EEENSC_ILi1EEESE_EEEEENSB_IJNSC_ILi256EEENSC_ILi64EEENSB_IJSI_EEEEEENS_12float_e4m3_tESL_NSA_8TiledMMAINSA_8MMA_AtomIJNSA_10MMA_TraitsINSA_25SM100_MMA_F8F6F4_2x1SM_SSEJSL_SL_fSH_SI_NSA_17integral_constantINSA_4UMMA5MajorELSS_0EEEST_NSQ_INSR_7ScaleInELSU_0EEESV_EEEEEENSA_6LayoutINSB_IJSE_SE_SE_EEENSB_IJNSC_ILi0EEES10_S10_EEEEENSB_IJNSA_10UnderscoreES13_S13_EEEEENS7_6detail27Sm100ImplicitGemmTileTraitsINSA_25SM100_TMA_2SM_LOAD_IM2COLENSA_14ComposedLayoutINSA_7SwizzleILi2ELi4ELi3EEENSA_18smem_ptr_flag_bitsILi8EEENSY_INSB_IJNSC_ILi8EEESI_EEENSB_IJSI_SE_EEEEEEEvEENS17_INSA_18SM100_TMA_2SM_LOADES1I_vEEEENS_8epilogue10collective18CollectiveEpilogueINS1N_23Sm100TmaWarpSpecializedILi1ELi1ELi64ELb0ELb0EEEJNSB_IJNSC_ILi128EEESI_SJ_EEENSB_IJNSY_IS1S_SE_EENSY_ISI_SE_EEEEESL_NSB_IJNSB_IJlllEEESE_S10_EEESL_S1Y_NS1N_6fusion15FusionCallbacksIS1R_NS1Z_17LinearCombinationISL_fSL_fLNS_15FloatRoundStyleE2EEES1T_S1W_JEEENSA_5SM1004TMEM4LOAD26SM100_TMEM_LOAD_32dp32b64xENSA_20SM90_TMA_LOAD_IM2COLES1I_NSA_39AutoVectorizingCopyWithAssumedAlignmentILi128EEENSA_21SM90_TMA_STORE_IM2COLES1I_S2B_S2B_EEEvvEEEEvNT_6ParamsE,"aw",@nobits
	.sectionflags	@""
	.align	16
	.zero		1024


//--------------------- .nv.shared.reserved.0     --------------------------
	.section	.nv.shared.reserved.0,"aw",@nobits
	.weak		__nv_reservedSMEM_offset_0_alias
	.size		__nv_reservedSMEM_offset_0_alias, 0, 64
	.other		__nv_reservedSMEM_offset_0_alias,@"STO_CUDA_RESERVED_SHARED STV_DEFAULT"
__nv_reservedSMEM_offset_0_alias:
	.zero		0
.nv.shared.reserved.0:
	.zero		64
	.weak		__nv_reservedSMEM_tcgen05_partition
	.type		__nv_reservedSMEM_tcgen05_partition,@object
	.size		__nv_reservedSMEM_tcgen05_partition,(.L_0 - __nv_reservedSMEM_tcgen05_partition)
__nv_reservedSMEM_tcgen05_partition:
	.zero		32
.L_0:


//--------------------- .nv.global                --------------------------
	.section	.nv.global,"aw",@nobits
.nv.global:
	.type		_ZN39_INTERNAL_3606fab5_4_k_cu_a00569db_30394cute1_E,@object
	.size		_ZN39_INTERNAL_3606fab5_4_k_cu_a00569db_30394cute1_E,(_ZN39_INTERNAL_3606fab5_4_k_cu_a00569db_30394cuda3std3__45__cpo6cbeginE - _ZN39_INTERNAL_3606fab5_4_k_cu_a00569db_30394cute1_E)
_ZN39_INTERNAL_3606fab5_4_k_cu_a00569db_30394cute1_E:
	.zero		1
	.type		_ZN39_INTERNAL_3606fab5_4_k_cu_a00569db_30394cuda3std3__45__cpo6cbeginE,@object
	.size		_ZN39_INTERNAL_3606fab5_4_k_cu_a00569db_30394cuda3std3__45__cpo6cbeginE,(_ZN39_INTERNAL_3606fab5_4_k_cu_a00569db_30394cuda3std3__48in_placeE - _ZN39_INTERNAL_3606fab5_4_k_cu_a00569db_30394cuda3std3__45__cpo6cbeginE)
_ZN39_INTERNAL_3606fab5_4_k_cu_a00569db_30394cuda3std3__45__cpo6cbeginE:
	.zero		1
	.type		_ZN39_INTERNAL_3606fab5_4_k_cu_a00569db_30394cuda3std3__48in_placeE,@object
	.size		_ZN39_INTERNAL_3606fab5_4_k_cu_a00569db_30394cuda3std3__48in_placeE,(_ZN39_INTERNAL_3606fab5_4_k_cu_a00569db_30394cuda3std6ranges3__45__cpo9iter_moveE - _ZN39_INTERNAL_3606fab5_4_k_cu_a00569db_30394cuda3std3__48in_placeE)
_ZN39_INTERNAL_3606fab5_4_k_cu_a00569db_30394cuda3std3__48in_placeE:
	.zero		1
	.type		_ZN39_INTERNAL_3606fab5_4_k_cu_a00569db_30394cuda3std6ranges3__45__cpo9iter_moveE,@object
	.size		_ZN39_INTERNAL_3606fab5_4_k_cu_a00569db_30394cuda3std6ranges3__45__cpo9iter_moveE,(_ZN39_INTERNAL_3606fab5_4_k_cu_a00569db_30394cuda3std3__45__cpo5beginE - _ZN39_INTERNAL_3606fab5_4_k_cu_a00569db_30394cuda3std6ranges3__45__cpo9iter_moveE)
_ZN39_INTERNAL_3606fab5_4_k_cu_a00569db_30394cuda3std6ranges3__45__cpo9iter_moveE:
	.zero		1
	.type		_ZN39_INTERNAL_3606fab5_4_k_cu_a00569db_30394cuda3std3__45__cpo5beginE,@object
	.size		_ZN39_INTERNAL_3606fab5_4_k_cu_a00569db_30394cuda3std3__45__cpo5beginE,(_ZN39_INTERNAL_3606fab5_4_k_cu_a00569db_30394cuda3std3__441_GLOBAL__N__3606fab5_4_k_cu_a00569db_30396ignoreE - _ZN39_INTERNAL_3606fab5_4_k_cu_a00569db_30394cuda3std3__45__cpo5beginE)
_ZN39_INTERNAL_3606fab5_4_k_cu_a00569db_30394cuda3std3__45__cpo5beginE:
	.zero		1
	.type		_ZN39_INTERNAL_3606fab5_4_k_cu_a00569db_30394cuda3std3__441_GLOBAL__N__3606fab5_4_k_cu_a00569db_30396ignoreE,@object
	.size		_ZN39_INTERNAL_3606fab5_4_k_cu_a00569db_30394cuda3std3__441_GLOBAL__N__3606fab5_4_k_cu_a00569db_30396ignoreE,(_ZN39_INTERNAL_3606fab5_4_k_cu_a00569db_30394cute7productE - _ZN39_INTERNAL_3606fab5_4_k_cu_a00569db_30394cuda3std3__441_GLOBAL__N__3606fab5_4_k_cu_a00569db_30396ignoreE)
_ZN39_INTERNAL_3606fab5_4_k_cu_a00569db_30394cuda3std3__441_GLOBAL__N__3606fab5_4_k_cu_a00569db_30396ignoreE:
	.zero		1
	.type		_ZN39_INTERNAL_3606fab5_4_k_cu_a00569db_30394cute7productE,@object
	.size		_ZN39_INTERNAL_3606fab5_4_k_cu_a00569db_30394cute7productE,(_ZN39_INTERNAL_3606fab5_4_k_cu_a00569db_30394cuda3std3__45__cpo3endE - _ZN39_INTERNAL_3606fab5_4_k_cu_a00569db_30394cute7productE)
_ZN39_INTERNAL_3606fab5_4_k_cu_a00569db_30394cute7productE:
	.zero		1
	.type		_ZN39_INTERNAL_3606fab5_4_k_cu_a00569db_30394cuda3std3__45__cpo3endE,@object
	.size		_ZN39_INTERNAL_3606fab5_4_k_cu_a00569db_30394cuda3std3__45__cpo3endE,(_ZN39_INTERNAL_3606fab5_4_k_cu_a00569db_30394cuda3std3__419piecewise_constructE - _ZN39_INTERNAL_3606fab5_4_k_cu_a00569db_30394cuda3std3__45__cpo3endE)
_ZN39_INTERNAL_3606fab5_4_k_cu_a00569db_30394cuda3std3__45__cpo3endE:
	.zero		1
	.type		_ZN39_INTERNAL_3606fab5_4_k_cu_a00569db_30394cuda3std3__419piecewise_constructE,@object
	.size		_ZN39_INTERNAL_3606fab5_4_k_cu_a00569db_30394cuda3std3__419piecewise_constructE,(_ZN39_INTERNAL_3606fab5_4_k_cu_a00569db_30394cuda3std3__45__cpo4cendE - _ZN39_INTERNAL_3606fab5_4_k_cu_a00569db_30394cuda3std3__419piecewise_constructE)
_ZN39_INTERNAL_3606fab5_4_k_cu_a00569db_30394cuda3std3__419piecewise_constructE:
	.zero		1
	.type		_ZN39_INTERNAL_3606fab5_4_k_cu_a00569db_30394cuda3std3__45__cpo4cendE,@object
	.size		_ZN39_INTERNAL_3606fab5_4_k_cu_a00569db_30394cuda3std3__45__cpo4cendE,(_ZN39_INTERNAL_3606fab5_4_k_cu_a00569db_30394cuda3std6ranges3__45__cpo4swapE - _ZN39_INTERNAL_3606fab5_4_k_cu_a00569db_30394cuda3std3__45__cpo4cendE)
_ZN39_INTERNAL_3606fab5_4_k_cu_a00569db_30394cuda3std3__45__cpo4cendE:
	.zero		1
	.type		_ZN39_INTERNAL_3606fab5_4_k_cu_a00569db_30394cuda3std6ranges3__45__cpo4swapE,@object
	.size		_ZN39_INTERNAL_3606fab5_4_k_cu_a00569db_30394cuda3std6ranges3__45__cpo4swapE,(.L_10 - _ZN39_INTERNAL_3606fab5_4_k_cu_a00569db_30394cuda3std6ranges3__45__cpo4swapE)
_ZN39_INTERNAL_3606fab5_4_k_cu_a00569db_30394cuda3std6ranges3__45__cpo4swapE:
	.zero		1
.L_10:


//--------------------- .nv.constant0._ZN7cutlass13device_kernelINS_4conv6kernel13ConvUniversalINS1_16ConvProblemShapeILNS1_8OperatorE0ELi2EEENS1_10collective14CollectiveConvINS1_47MainloopSm100TmaUmmaWarpSpecializedImplicitGemmILS5_0ELi20ELi2ELi1ELi2EN4cute5tupleIJNSA_1CILi2EEENSC_ILi1EEESE_EEEEENSB_IJNSC_ILi256EEENSC_ILi64EEENSB_IJSI_EEEEEENS_12float_e4m3_tESL_NSA_8TiledMMAINSA_8MMA_AtomIJNSA_10MMA_TraitsINSA_25SM100_MMA_F8F6F4_2x1SM_SSEJSL_SL_fSH_SI_NSA_17integral_constantINSA_4UMMA5MajorELSS_0EEEST_NSQ_INSR_7ScaleInELSU_0EEESV_EEEEEENSA_6LayoutINSB_IJSE_SE_SE_EEENSB_IJNSC_ILi0EEES10_S10_EEEEENSB_IJNSA_10UnderscoreES13_S13_EEEEENS7_6detail27Sm100ImplicitGemmTileTraitsINSA_25SM100_TMA_2SM_LOAD_IM2COLENSA_14ComposedLayoutINSA_7SwizzleILi2ELi4ELi3EEENSA_18smem_ptr_flag_bitsILi8EEENSY_INSB_IJNSC_ILi8EEESI_EEENSB_IJSI_SE_EEEEEEEvEENS17_INSA_18SM100_TMA_2SM_LOADES1I_vEEEENS_8epilogue10collective18CollectiveEpilogueINS1N_23Sm100TmaWarpSpecializedILi1ELi1ELi64ELb0ELb0EEEJNSB_IJNSC_ILi128EEESI_SJ_EEENSB_IJNSY_IS1S_SE_EENSY_ISI_SE_EEEEESL_NSB_IJNSB_IJlllEEESE_S10_EEESL_S1Y_NS1N_6fusion15FusionCallbacksIS1R_NS1Z_17LinearCombinationISL_fSL_fLNS_15FloatRoundStyleE2EEES1T_S1W_JEEENSA_5SM1004TMEM4LOAD26SM100_TMEM_LOAD_32dp32b64xENSA_20SM90_TMA_LOAD_IM2COLES1I_NSA_39AutoVectorizingCopyWithAssumedAlignmentILi128EEENSA_21SM90_TMA_STORE_IM2COLES1I_S2B_S2B_EEEvvEEEEvNT_6ParamsE --------------------------
	.section	.nv.constant0._ZN7cutlass13device_kernelINS_4conv6kernel13ConvUniversalINS1_16ConvProblemShapeILNS1_8OperatorE0ELi2EEENS1_10collective14CollectiveConvINS1_47MainloopSm100TmaUmmaWarpSpecializedImplicitGemmILS5_0ELi20ELi2ELi1ELi2EN4cute5tupleIJNSA_1CILi2EEENSC_ILi1EEESE_EEEEENSB_IJNSC_ILi256EEENSC_ILi64EEENSB_IJSI_EEEEEENS_12float_e4m3_tESL_NSA_8TiledMMAINSA_8MMA_AtomIJNSA_10MMA_TraitsINSA_25SM100_MMA_F8F6F4_2x1SM_SSEJSL_SL_fSH_SI_NSA_17integral_constantINSA_4UMMA5MajorELSS_0EEEST_NSQ_INSR_7ScaleInELSU_0EEESV_EEEEEENSA_6LayoutINSB_IJSE_SE_SE_EEENSB_IJNSC_ILi0EEES10_S10_EEEEENSB_IJNSA_10UnderscoreES13_S13_EEEEENS7_6detail27Sm100ImplicitGemmTileTraitsINSA_25SM100_TMA_2SM_LOAD_IM2COLENSA_14ComposedLayoutINSA_7SwizzleILi2ELi4ELi3EEENSA_18smem_ptr_flag_bitsILi8EEENSY_INSB_IJNSC_ILi8EEESI_EEENSB_IJSI_SE_EEEEEEEvEENS17_INSA_18SM100_TMA_2SM_LOADES1I_vEEEENS_8epilogue10collective18CollectiveEpilogueINS1N_23Sm100TmaWarpSpecializedILi1ELi1ELi64ELb0ELb0EEEJNSB_IJNSC_ILi128EEESI_SJ_EEENSB_IJNSY_IS1S_SE_EENSY_ISI_SE_EEEEESL_NSB_IJNSB_IJlllEEESE_S10_EEESL_S1Y_NS1N_6fusion15FusionCallbacksIS1R_NS1Z_17LinearCombinationISL_fSL_fLNS_15FloatRoundStyleE2EEES1T_S1W_JEEENSA_5SM1004TMEM4LOAD26SM100_TMEM_LOAD_32dp32b64xENSA_20SM90_TMA_LOAD_IM2COLES1I_NSA_39AutoVectorizingCopyWithAssumedAlignmentILi128EEENSA_21SM90_TMA_STORE_IM2COLES1I_S2B_S2B_EEEvvEEEEvNT_6ParamsE,"a",@progbits
	.sectionflags	@""
	.align	4
.nv.constant0._ZN7cutlass13device_kernelINS_4conv6kernel13ConvUniversalINS1_16ConvProblemShapeILNS1_8OperatorE0ELi2EEENS1_10collective14CollectiveConvINS1_47MainloopSm100TmaUmmaWarpSpecializedImplicitGemmILS5_0ELi20ELi2ELi1ELi2EN4cute5tupleIJNSA_1CILi2EEENSC_ILi1EEESE_EEEEENSB_IJNSC_ILi256EEENSC_ILi64EEENSB_IJSI_EEEEEENS_12float_e4m3_tESL_NSA_8TiledMMAINSA_8MMA_AtomIJNSA_10MMA_TraitsINSA_25SM100_MMA_F8F6F4_2x1SM_SSEJSL_SL_fSH_SI_NSA_17integral_constantINSA_4UMMA5MajorELSS_0EEEST_NSQ_INSR_7ScaleInELSU_0EEESV_EEEEEENSA_6LayoutINSB_IJSE_SE_SE_EEENSB_IJNSC_ILi0EEES10_S10_EEEEENSB_IJNSA_10UnderscoreES13_S13_EEEEENS7_6detail27Sm100ImplicitGemmTileTraitsINSA_25SM100_TMA_2SM_LOAD_IM2COLENSA_14ComposedLayoutINSA_7SwizzleILi2ELi4ELi3EEENSA_18smem_ptr_flag_bitsILi8EEENSY_INSB_IJNSC_ILi8EEESI_EEENSB_IJSI_SE_EEEEEEEvEENS17_INSA_18SM100_TMA_2SM_LOADES1I_vEEEENS_8epilogue10collective18CollectiveEpilogueINS1N_23Sm100TmaWarpSpecializedILi1ELi1ELi64ELb0ELb0EEEJNSB_IJNSC_ILi128EEESI_SJ_EEENSB_IJNSY_IS1S_SE_EENSY_ISI_SE_EEEEESL_NSB_IJNSB_IJlllEEESE_S10_EEESL_S1Y_NS1N_6fusion15FusionCallbacksIS1R_NS1Z_17LinearCombinationISL_fSL_fLNS_15FloatRoundStyleE2EEES1T_S1W_JEEENSA_5SM1004TMEM4LOAD26SM100_TMEM_LOAD_32dp32b64xENSA_20SM90_TMA_LOAD_IM2COLES1I_NSA_39AutoVectorizingCopyWithAssumedAlignmentILi128EEENSA_21SM90_TMA_STORE_IM2COLES1I_S2B_S2B_EEEvvEEEEvNT_6ParamsE:
	.zero		2944


//--------------------- SYMBOLS --------------------------

	.type		.nv.reservedSmem.offset0,@object
	.size		.nv.reservedSmem.offset0,0x4
	.type		.nv.reservedSmem.cap,@object
	.size		.nv.reservedSmem.cap,0x4
	.type		__assertfail,@function
